def gluon_tcgen05(
    a_ptr,
    b_ptr,
    c_ptr,
    M,
    N,
    K,
    stride_am,
    stride_bk,
    stride_cm,
    BLOCK_M: gl.constexpr,
    BLOCK_N: gl.constexpr,
    BLOCK_K: gl.constexpr,
    DTYPE: gl.constexpr,
    A_LAYOUT: gl.constexpr,
    B_LAYOUT: gl.constexpr,
    C_LAYOUT: gl.constexpr,
    B_SHAPE: gl.constexpr,
    TMEM_LAYOUT: gl.constexpr,
    TMEM_REG: gl.constexpr,
    TRANS_B: gl.constexpr,
    NUM_BUFFERS: gl.constexpr,
):
    a_desc = tma.make_tensor_descriptor(
        a_ptr, [M, K], [stride_am, 1], [BLOCK_M, BLOCK_K], A_LAYOUT
    )
    b_desc = tma.make_tensor_descriptor(
        b_ptr,
        [N, K] if TRANS_B else [K, N],
        [stride_bk, 1],
        B_SHAPE,
        B_LAYOUT,
    )
    c_desc = tma.make_tensor_descriptor(
        c_ptr, [M, N], [stride_cm, 1], [BLOCK_M, BLOCK_N], C_LAYOUT
    )

    a_bufs = gl.allocate_shared_memory(
        DTYPE, [NUM_BUFFERS, BLOCK_M, BLOCK_K], A_LAYOUT
    )
    b_bufs = gl.allocate_shared_memory(DTYPE, [NUM_BUFFERS] + B_SHAPE, B_LAYOUT)

    pid_m = gl.program_id(0)
    pid_n = gl.program_id(1)
    off_m = pid_m * BLOCK_M
    off_n = pid_n * BLOCK_N

    tma_bars = gl.allocate_shared_memory(
        gl.int64, [NUM_BUFFERS, 1], mbarrier.MBarrierLayout()
    )
    mma_bars = gl.allocate_shared_memory(
        gl.int64, [NUM_BUFFERS, 1], mbarrier.MBarrierLayout()
    )
    for i in gl.static_range(NUM_BUFFERS):
        mbarrier.init(tma_bars.index(i), count=1)
        mbarrier.init(mma_bars.index(i), count=1)

    acc_tmem = allocate_tensor_memory(gl.float32, [BLOCK_M, BLOCK_N], TMEM_LAYOUT)
    idx = 0
    phase = 0
    use_acc = False
    for k in range(0, K, BLOCK_K):
        a = a_bufs.index(idx)
        b = b_bufs.index(idx)
        tma_bar = tma_bars.index(idx)
        mma_bar = mma_bars.index(idx)
        mbarrier.expect(
            tma_bar, a_desc.block_type.nbytes + b_desc.block_type.nbytes
        )
        tma.async_copy_global_to_shared(a_desc, [off_m, k], tma_bar, a)
        tma.async_copy_global_to_shared(
            b_desc, [off_n, k] if TRANS_B else [k, off_n], tma_bar, b
        )
        mbarrier.wait(tma_bar, phase=phase)

        if TRANS_B:
            b = b.permute((1, 0))
        tcgen05_mma(a, b, acc_tmem, use_acc=use_acc)
        tcgen05_commit(mma_bar)
        mbarrier.wait(mma_bar, phase=phase)
        use_acc = True

        idx += 1
        if idx == NUM_BUFFERS:
            idx = 0
            phase ^= 1

    for i in gl.static_range(NUM_BUFFERS):
        mbarrier.invalidate(tma_bars.index(i))
        mbarrier.invalidate(mma_bars.index(i))

    acc = acc_tmem.load(TMEM_REG)
    c_smem = gl.allocate_shared_memory(DTYPE, [BLOCK_M, BLOCK_N], C_LAYOUT)
    c_smem.store(acc.to(DTYPE))
    fence_async_shared()
    tma.async_copy_shared_to_global(c_desc, [off_m, off_n], c_smem)
    tma.store_wait(pendings=0)

# config = {"BLOCK_K": 32, "BLOCK_M": 128, "BLOCK_N": 256, "arch": "sm_100", "dtype": "bf16", "num_buffers": 1, "num_warps": 4, "trans_b": 1}
# arch = sm_100


// ===== COMPILED SASS (sm_100a) =====

	.target	sm_100a

	.elftype	@"ET_EXEC"


//--------------------- .note.nv.tkinfo           --------------------------
	.section	.note.nv.tkinfo,"",@"SHT_NOTE"
	.sectionflags	@"SHF_NOTE_NV_TKINFO"
	.tkinfo
        /*0018*/ 	.word	0x00000081
        /*0030*/ 	.string	""
        /*0030*/ 	.string	"ptxas-blackwell"
        /*0030*/ 	.string	"Cuda compilation tools, release 12.9, V12.9.86"
        /*0030*/ 	.string	"Build cuda_12.9.r12.9/compiler.36037853_0"
        /*0030*/ 	.string	"-v  -suppress-debug-info  -lineinfo  -arch sm_100a "



//--------------------- .note.nv.cuver            --------------------------
	.section	.note.nv.cuver,"",@"SHT_NOTE"
	.sectionflags	@"SHF_NOTE_NV_CUVER"
        /*0018*/ 	.short	0x0001
        /*001a*/ 	.short	0x0064
        /*001c*/ 	.short	0x0001
        /*001e*/ 	.short	0x0000
        /*0020*/ 	.short	0x0001
        /*0022*/ 	.short	0x0000


//--------------------- .nv.info                  --------------------------
	.section	.nv.info,"",@"SHT_CUDA_INFO"
	.align	4


	//----- nvinfo : EIATTR_REGCOUNT
	.align		4
        /*0000*/ 	.byte	0x04, 0x2f
        /*0002*/ 	.short	(.L_4 - .L_3)
	.align		4
.L_3:
        /*0004*/ 	.word	index@(gluon_tcgen05)
        /*0008*/ 	.word	0x000000aa


	//----- nvinfo : EIATTR_FRAME_SIZE
	.align		4
.L_4:
        /*000c*/ 	.byte	0x04, 0x11
        /*000e*/ 	.short	(.L_6 - .L_5)
	.align		4
.L_5:
        /*0010*/ 	.word	index@($__internal_2_$__cuda_sm10x_tcgen05_guardrail_trap_unallocated_columns_being_dealloced)
        /*0014*/ 	.word	0x00000000


	//----- nvinfo : EIATTR_FRAME_SIZE
	.align		4
.L_6:
        /*0018*/ 	.byte	0x04, 0x11
        /*001a*/ 	.short	(.L_8 - .L_7)
	.align		4
.L_7:
        /*001c*/ 	.word	index@($__internal_1_$__cuda_sm10x_tcgen05_guardrail_trap_phase_invalid_during_alloc)
        /*0020*/ 	.word	0x00000000


	//----- nvinfo : EIATTR_FRAME_SIZE
	.align		4
.L_8:
        /*0024*/ 	.byte	0x04, 0x11
        /*0026*/ 	.short	(.L_10 - .L_9)
	.align		4
.L_9:
        /*0028*/ 	.word	index@($__internal_0_$__cuda_sm10x_tcgen05_guardrail_trap_col_being_dealloced_not_returned_by_alloc)
        /*002c*/ 	.word	0x00000000


	//----- nvinfo : EIATTR_FRAME_SIZE
	.align		4
.L_10:
        /*0030*/ 	.byte	0x04, 0x11
        /*0032*/ 	.short	(.L_12 - .L_11)
	.align		4
.L_11:
        /*0034*/ 	.word	index@(gluon_tcgen05)
        /*0038*/ 	.word	0x00000000


	//----- nvinfo : EIATTR_MIN_STACK_SIZE
	.align		4
.L_12:
        /*003c*/ 	.byte	0x04, 0x12
        /*003e*/ 	.short	(.L_14 - .L_13)
	.align		4
.L_13:
        /*0040*/ 	.word	index@(gluon_tcgen05)
        /*0044*/ 	.word	0x00000000
.L_14:


//--------------------- .nv.info.gluon_tcgen05    --------------------------
	.section	.nv.info.gluon_tcgen05,"",@"SHT_CUDA_INFO"
	.sectionflags	@""
	.align	4


	//----- nvinfo : EIATTR_CUDA_API_VERSION
	.align		4
        /*0000*/ 	.byte	0x04, 0x37
        /*0002*/ 	.short	(.L_16 - .L_15)
.L_15:
        /*0004*/ 	.word	0x00000081


	//----- nvinfo : EIATTR_KPARAM_INFO
	.align		4
.L_16:
        /*0008*/ 	.byte	0x04, 0x17
        /*000a*/ 	.short	(.L_18 - .L_17)
.L_17:
        /*000c*/ 	.word	0x00000000
        /*0010*/ 	.short	0x000a
        /*0012*/ 	.short	0x0048
        /*0014*/ 	.byte	0x00, 0xf4, 0x21, 0x00


	//----- nvinfo : EIATTR_KPARAM_INFO
	.align		4
.L_18:
        /*0018*/ 	.byte	0x04, 0x17
        /*001a*/ 	.short	(.L_20 - .L_19)
.L_19:
        /*001c*/ 	.word	0x00000000
        /*0020*/ 	.short	0x0009
        /*0022*/ 	.short	0x0040
        /*0024*/ 	.byte	0x00, 0xf4, 0x21, 0x00


	//----- nvinfo : EIATTR_KPARAM_INFO
	.align		4
.L_20:
        /*0028*/ 	.byte	0x04, 0x17
        /*002a*/ 	.short	(.L_22 - .L_21)
.L_21:
        /*002c*/ 	.word	0x00000000
        /*0030*/ 	.short	0x0008
        /*0032*/ 	.short	0x0038
        /*0034*/ 	.byte	0x00, 0xf0, 0x21, 0x00


	//----- nvinfo : EIATTR_KPARAM_INFO
	.align		4
.L_22:
        /*0038*/ 	.byte	0x04, 0x17
        /*003a*/ 	.short	(.L_24 - .L_23)
.L_23:
        /*003c*/ 	.word	0x00000000
        /*0040*/ 	.short	0x0007
        /*0042*/ 	.short	0x0030
        /*0044*/ 	.byte	0x00, 0xf0, 0x21, 0x00


	//----- nvinfo : EIATTR_KPARAM_INFO
	.align		4
.L_24:
        /*0048*/ 	.byte	0x04, 0x17
        /*004a*/ 	.short	(.L_26 - .L_25)
.L_25:
        /*004c*/ 	.word	0x00000000
        /*0050*/ 	.short	0x0006
        /*0052*/ 	.short	0x0028
        /*0054*/ 	.byte	0x00, 0xf0, 0x21, 0x00


	//----- nvinfo : EIATTR_KPARAM_INFO
	.align		4
.L_26:
        /*0058*/ 	.byte	0x04, 0x17
        /*005a*/ 	.short	(.L_28 - .L_27)
.L_27:
        /*005c*/ 	.word	0x00000000
        /*0060*/ 	.short	0x0005
        /*0062*/ 	.short	0x0020
        /*0064*/ 	.byte	0x00, 0xf0, 0x11, 0x00


	//----- nvinfo : EIATTR_KPARAM_INFO
	.align		4
.L_28:
        /*0068*/ 	.byte	0x04, 0x17
        /*006a*/ 	.short	(.L_30 - .L_29)
.L_29:
        /*006c*/ 	.word	0x00000000
        /*0070*/ 	.short	0x0004
        /*0072*/ 	.short	0x001c
        /*0074*/ 	.byte	0x00, 0xf0, 0x11, 0x00


	//----- nvinfo : EIATTR_KPARAM_INFO
	.align		4
.L_30:
        /*0078*/ 	.byte	0x04, 0x17
        /*007a*/ 	.short	(.L_32 - .L_31)
.L_31:
        /*007c*/ 	.word	0x00000000
        /*0080*/ 	.short	0x0003
        /*0082*/ 	.short	0x0018
        /*0084*/ 	.byte	0x00, 0xf0, 0x11, 0x00


	//----- nvinfo : EIATTR_KPARAM_INFO
	.align		4
.L_32:
        /*0088*/ 	.byte	0x04, 0x17
        /*008a*/ 	.short	(.L_34 - .L_33)
.L_33:
        /*008c*/ 	.word	0x00000000
        /*0090*/ 	.short	0x0002
        /*0092*/ 	.short	0x0010
        /*0094*/ 	.byte	0x00, 0xf4, 0x21, 0x00


	//----- nvinfo : EIATTR_KPARAM_INFO
	.align		4
.L_34:
        /*0098*/ 	.byte	0x04, 0x17
        /*009a*/ 	.short	(.L_36 - .L_35)
.L_35:
        /*009c*/ 	.word	0x00000000
        /*00a0*/ 	.short	0x0001
        /*00a2*/ 	.short	0x0008
        /*00a4*/ 	.byte	0x00, 0xf4, 0x21, 0x00


	//----- nvinfo : EIATTR_KPARAM_INFO
	.align		4
.L_36:
        /*00a8*/ 	.byte	0x04, 0x17
        /*00aa*/ 	.short	(.L_38 - .L_37)
.L_37:
        /*00ac*/ 	.word	0x00000000
        /*00b0*/ 	.short	0x0000
        /*00b2*/ 	.short	0x0000
        /*00b4*/ 	.byte	0x00, 0xf4, 0x21, 0x00


	//----- nvinfo : EIATTR_AT_ENTRY_FRAGMENTS
	.align		4
.L_38:
        /*00b8*/ 	.byte	0x04, 0x4f
        /*00ba*/ 	.short	(.L_40 - .L_39)


	//   ....[0]....
.L_39:
        /*00bc*/ 	.word	0x00000004


	//----- nvinfo : EIATTR_RESERVED_SMEM_USED
	.align		4
.L_40:
        /*00c0*/ 	.byte	0x01, 0x41
	.zero		2


	//----- nvinfo : EIATTR_SPARSE_MMA_MASK
	.align		4
        /*00c4*/ 	.byte	0x03, 0x50
        /*00c6*/ 	.short	0x0000


	//----- nvinfo : EIATTR_TCGEN05_1CTA_USED
	.align		4
        /*00c8*/ 	.byte	0x01, 0x51
	.zero		2


	//----- nvinfo : EIATTR_MAXREG_COUNT
	.align		4
        /*00cc*/ 	.byte	0x03, 0x1b
        /*00ce*/ 	.short	0x00ff


	//----- nvinfo : EIATTR_NUM_BARRIERS
	.align		4
        /*00d0*/ 	.byte	0x02, 0x4c
        /*00d2*/ 	.byte	0x01
	.zero		1


	//----- nvinfo : EIATTR_INT_WARP_WIDE_INSTR_OFFSETS
	.align		4
        /*00d4*/ 	.byte	0x04, 0x31
        /*00d6*/ 	.short	(.L_42 - .L_41)


	//   ....[0]....
.L_41:
        /*00d8*/ 	.word	0x00001780


	//   ....[1]....
        /*00dc*/ 	.word	0x000017a0


	//   ....[2]....
        /*00e0*/ 	.word	0x00001820


	//   ....[3]....
        /*00e4*/ 	.word	0x00001940


	//   ....[4]....
        /*00e8*/ 	.word	0x00001950


	//   ....[5]....
        /*00ec*/ 	.word	0x000019c0


	//   ....[6]....
        /*00f0*/ 	.word	0x000019d0


	//   ....[7]....
        /*00f4*/ 	.word	0x00001bd0


	//   ....[8]....
        /*00f8*/ 	.word	0x00001be0


	//   ....[9]....
        /*00fc*/ 	.word	0x00001d00


	//   ....[10]....
        /*0100*/ 	.word	0x00001d10


	//   ....[11]....
        /*0104*/ 	.word	0x00001d50


	//   ....[12]....
        /*0108*/ 	.word	0x00001d90


	//   ....[13]....
        /*010c*/ 	.word	0x00001ed0


	//   ....[14]....
        /*0110*/ 	.word	0x00001ee0


	//   ....[15]....
        /*0114*/ 	.word	0x00002d80


	//   ....[16]....
        /*0118*/ 	.word	0x00002dd0


	//----- nvinfo : EIATTR_COOP_GROUP_MASK_REGIDS
	.align		4
.L_42:
        /*011c*/ 	.byte	0x04, 0x29
        /*011e*/ 	.short	(.L_44 - .L_43)


	//   ....[0]....
.L_43:
        /*0120*/ 	.word	0xffffffff


	//   ....[1]....
        /*0124*/ 	.word	0xffffffff


	//   ....[2]....
        /*0128*/ 	.word	0xffffffff


	//   ....[3]....
        /*012c*/ 	.word	0xffffffff


	//   ....[4]....
        /*0130*/ 	.word	0xffffffff


	//   ....[5]....
        /*0134*/ 	.word	0xffffffff


	//   ....[6]....
        /*0138*/ 	.word	0xffffffff


	//   ....[7]....
        /*013c*/ 	.word	0xffffffff


	//   ....[8]....
        /*0140*/ 	.word	0xffffffff


	//   ....[9]....
        /*0144*/ 	.word	0xffffffff


	//----- nvinfo : EIATTR_COOP_GROUP_INSTR_OFFSETS
	.align		4
.L_44:
        /*0148*/ 	.byte	0x04, 0x28
        /*014a*/ 	.short	(.L_46 - .L_45)


	//   ....[0]....
.L_45:
        /*014c*/ 	.word	0x00000050


	//   ....[1]....
        /*0150*/ 	.word	0x00000310


	//   ....[2]....
        /*0154*/ 	.word	0x00000500


	//   ....[3]....
        /*0158*/ 	.word	0x000009a0


	//   ....[4]....
        /*015c*/ 	.word	0x00000ae0


	//   ....[5]....
        /*0160*/ 	.word	0x00000fe0


	//   ....[6]....
        /*0164*/ 	.word	0x00001120


	//   ....[7]....
        /*0168*/ 	.word	0x00001610


	//   ....[8]....
        /*016c*/ 	.word	0x00002c10


	//   ....[9]....
        /*0170*/ 	.word	0x00002e80


	//----- nvinfo : EIATTR_VRC_CTA_INIT_COUNT
	.align		4
.L_46:
        /*0174*/ 	.byte	0x02, 0x4a
        /*0176*/ 	.byte	0x80
	.zero		1


	//----- nvinfo : EIATTR_MBARRIER_INSTR_OFFSETS
	.align		4
        /*0178*/ 	.byte	0x04, 0x39
        /*017a*/ 	.short	(.L_48 - .L_47)


	//   ....[0]....
.L_47:
        /*017c*/ 	.word	0x00001840
        /*0180*/ 	.word	0x000000ff
        /*0184*/ 	.word	0x00006000
        /*0188*/ 	.short	0x0100
        /*018a*/ 	.byte	0x08
	.zero		1


	//   ....[1]....
        /*018c*/ 	.word	0x00001850
        /*0190*/ 	.word	0x000000ff
        /*0194*/ 	.word	0x00006010
        /*0198*/ 	.short	0x0100
        /*019a*/ 	.byte	0x08
	.zero		1


	//   ....[2]....
        /*019c*/ 	.word	0x00001af0
        /*01a0*/ 	.word	0x000000ff
        /*01a4*/ 	.word	0x00006000
        /*01a8*/ 	.short	0x010a
        /*01aa*/ 	.byte	0x08
	.zero		1


	//   ....[3]....
        /*01ac*/ 	.word	0x00001c30
        /*01b0*/ 	.word	0x000000ff
        /*01b4*/ 	.word	0x00006010
        /*01b8*/ 	.short	0x010a
        /*01ba*/ 	.byte	0x08
	.zero		1


	//   ....[4]....
        /*01bc*/ 	.word	0x00001e10
        /*01c0*/ 	.word	0x000000ff
        /*01c4*/ 	.word	0x00006000
        /*01c8*/ 	.short	0x010a
        /*01ca*/ 	.byte	0x08
	.zero		1


	//   ....[5]....
        /*01cc*/ 	.word	0x00001f20
        /*01d0*/ 	.word	0x000000ff
        /*01d4*/ 	.word	0x00006010
        /*01d8*/ 	.short	0x010a
        /*01da*/ 	.byte	0x08
	.zero		1


	//   ....[6]....
        /*01dc*/ 	.word	0x00001fb0
        /*01e0*/ 	.word	0x000000ff
        /*01e4*/ 	.word	0x00006000
        /*01e8*/ 	.short	0x0108
        /*01ea*/ 	.byte	0x08
	.zero		1


	//   ....[7]....
        /*01ec*/ 	.word	0x00001fc0
        /*01f0*/ 	.word	0x000000ff
        /*01f4*/ 	.word	0x00006010
        /*01f8*/ 	.short	0x0108
        /*01fa*/ 	.byte	0x08
	.zero		1


	//   ....[8]....
        /*01fc*/ 	.word	0x00002ea0
        /*0200*/ 	.word	0x000000ff
        /*0204*/ 	.word	0x00006000
        /*0208*/ 	.short	0x010a
        /*020a*/ 	.byte	0x08
	.zero		1


	//   ....[9]....
        /*020c*/ 	.word	0x00002ed0
        /*0210*/ 	.word	0x000000ff
        /*0214*/ 	.word	0x00006010
        /*0218*/ 	.short	0x010a
        /*021a*/ 	.byte	0x08
	.zero		1


	//   ....[10]....
        /*021c*/ 	.word	0x00002f00
        /*0220*/ 	.word	0x000000ff
        /*0224*/ 	.word	0x00006000
        /*0228*/ 	.short	0x010a
        /*022a*/ 	.byte	0x08
	.zero		1


	//   ....[11]....
        /*022c*/ 	.word	0x00002f30
        /*0230*/ 	.word	0x000000ff
        /*0234*/ 	.word	0x00006010
        /*0238*/ 	.short	0x010a
        /*023a*/ 	.byte	0x08
	.zero		1


	//----- nvinfo : EIATTR_NUM_MBARRIERS
	.align		4
.L_48:
        /*023c*/ 	.byte	0x03, 0x38
        /*023e*/ 	.short	0x0002


	//----- nvinfo : EIATTR_EXIT_INSTR_OFFSETS
	.align		4
        /*0240*/ 	.byte	0x04, 0x1c
        /*0242*/ 	.short	(.L_50 - .L_49)


	//   ....[0]....
.L_49:
        /*0244*/ 	.word	0x00002e90


	//----- nvinfo : EIATTR_REQNTID
	.align		4
.L_50:
        /*0248*/ 	.byte	0x04, 0x10
        /*024a*/ 	.short	(.L_52 - .L_51)
.L_51:
        /*024c*/ 	.word	0x00000080
        /*0250*/ 	.word	0x00000001
        /*0254*/ 	.word	0x00000001


	//----- nvinfo : EIATTR_CRS_STACK_SIZE
	.align		4
.L_52:
        /*0258*/ 	.byte	0x04, 0x1e
        /*025a*/ 	.short	(.L_54 - .L_53)
.L_53:
        /*025c*/ 	.word	0x00000000


	//----- nvinfo : EIATTR_CBANK_PARAM_SIZE
	.align		4
.L_54:
        /*0260*/ 	.byte	0x03, 0x19
        /*0262*/ 	.short	0x0050


	//----- nvinfo : EIATTR_PARAM_CBANK
	.align		4
        /*0264*/ 	.byte	0x04, 0x0a
        /*0266*/ 	.short	(.L_56 - .L_55)
	.align		4
.L_55:
        /*0268*/ 	.word	index@(.nv.constant0.gluon_tcgen05)
        /*026c*/ 	.short	0x0380
        /*026e*/ 	.short	0x0050


	//----- nvinfo : EIATTR_SW_WAR
	.align		4
.L_56:
        /*0270*/ 	.byte	0x04, 0x36
        /*0272*/ 	.short	(.L_58 - .L_57)
.L_57:
        /*0274*/ 	.word	0x00000008
.L_58:


//--------------------- .nv.compat                --------------------------
	.section	.nv.compat,"",@"SHT_CUDA_COMPAT_INFO"
	.align	4
        /*0000*/ 	.byte	0x02, 0x02, 0x02, 0x00, 0x02, 0x05, 0x05, 0x00, 0x02, 0x03, 0x03, 0x00, 0x02, 0x06, 0x01, 0x00


//--------------------- .nv.callgraph             --------------------------
	.section	.nv.callgraph,"",@"SHT_CUDA_CALLGRAPH"
	.align	4
	.sectionentsize	8
	.align		4
        /*0000*/ 	.word	0x00000000
	.align		4
        /*0004*/ 	.word	0xffffffff
	.align		4
        /*0008*/ 	.word	0x00000000
	.align		4
        /*000c*/ 	.word	0xfffffffe
	.align		4
        /*0010*/ 	.word	0x00000000
	.align		4
        /*0014*/ 	.word	0xfffffffd
	.align		4
        /*0018*/ 	.word	0x00000000
	.align		4
        /*001c*/ 	.word	0xfffffffc


//--------------------- .text.gluon_tcgen05       --------------------------
	.section	.text.gluon_tcgen05,"ax",@progbits
	.align	128
        .global         gluon_tcgen05
        .type           gluon_tcgen05,@function
        .size           gluon_tcgen05,(.L_x_73 - gluon_tcgen05)
        .other          gluon_tcgen05,@"STO_CUDA_ENTRY STV_DEFAULT"
gluon_tcgen05:
.text.gluon_tcgen05:
[----:B------:R-:W1:Y:S01]  /*0000*/  LDC R1, c[0x0][0x37c] ;  /* 0x0000df00ff017b82 */ /* 0x000e620000000800 */
[----:B------:R-:W2:Y:S02]  /*0010*/  S2R R0, SR_TID.X ;  /* 0x0000000000007919 */ /* 0x000ea40000002100 */
[----:B--2---:R-:W-:-:S13]  /*0020*/  ISETP.GE.U32.AND P2, PT, R0, 0x20, PT ;  /* 0x000000200000780c */ /* 0x004fda0003f46070 */
[----:B------:R-:W-:Y:S05]  /*0030*/  @P2 BRA `(.L_x_0) ;  /* 0x0000000000b82947 */ /* 0x000fea0003800000 */
[----:B------:R-:W2:Y:S01]  /*0040*/  S2UR UR6, SR_CgaCtaId ;  /* 0x00000000000679c3 */ /* 0x000ea20000008800 */
[----:B------:R-:W-:Y:S01]  /*0050*/  NOP ;  /* 0x0000000000007918 */ /* 0x000fe20000000000 */
[----:B------:R-:W-:Y:S02]  /*0060*/  UMOV UR4, 0x40 ;  /* 0x0000004000047882 */ /* 0x000fe40000000000 */
[----:B--2---:R-:W-:-:S09]  /*0070*/  ULEA UR4, UR6, UR4, 0x18 ;  /* 0x0000000406047291 */ /* 0x004fd2000f8ec0ff */
[----:B------:R-:W2:Y:S01]  /*0080*/  LDS.U8 R2, [UR4] ;  /* 0x00000004ff027984 */ /* 0x000ea20008000000 */
[----:B------:R-:W-:Y:S02]  /*0090*/  UMOV UR4, 0x400 ;  /* 0x0000040000047882 */ /* 0x000fe40000000000 */
[----:B------:R-:W-:Y:S01]  /*00a0*/  ULEA UR4, UR6, UR4, 0x18 ;  /* 0x0000000406047291 */ /* 0x000fe2000f8ec0ff */
[----:B--2---:R-:W-:-:S13]  /*00b0*/  ISETP.NE.AND P0, PT, R2, RZ, PT ;  /* 0x000000ff0200720c */ /* 0x004fda0003f05270 */
[----:B------:R-:W-:Y:S05]  /*00c0*/  @P0 BRA `(.L_x_1) ;  /* 0x00000000007c0947 */ /* 0x000fea0003800000 */
[----:B------:R-:W-:-:S13]  /*00d0*/  ELECT P0, URZ, PT ;  /* 0x0000000000ff782f */ /* 0x000fda0003800000 */
[----:B------:R-:W-:Y:S05]  /*00e0*/  @!P0 BRA `(.L_x_2) ;  /* 0x0000000000848947 */ /* 0x000fea0003800000 */
[----:B------:R-:W-:Y:S01]  /*00f0*/  UMOV UR5, 0x8 ;  /* 0x0000000800057882 */ /* 0x000fe20000000000 */
[----:B------:R-:W-:Y:S02]  /*0100*/  IMAD.MOV.U32 R5, RZ, RZ, 0x1 ;  /* 0x00000001ff057424 */ /* 0x000fe400078e00ff */
[----:B------:R-:W-:Y:S02]  /*0110*/  IMAD.MOV.U32 R3, RZ, RZ, 0xff ;  /* 0x000000ffff037424 */ /* 0x000fe400078e00ff */
[----:B------:R-:W-:Y:S04]  /*0120*/  DEPBAR.LE SB2, 0x36 ;  /* 0x0000ad800000791a */ /* 0x000fe80000000000 */
[----:B------:R-:W2:Y:S02]  /*0130*/  UTCATOMSWS.FIND_AND_SET.ALIGN UP0, UR5, UR5 ;  /* 0x00000005000575e3 */ /* 0x000ea40008000800 */
[----:B--2---:R-:W-:-:S04]  /*0140*/  PLOP3.LUT P0, PT, PT, PT, UP0, 0x80, 0x8 ;  /* 0x000000000008781c */ /* 0x004fc80003f0f008 */
[----:B------:R-:W-:-:S04]  /*0150*/  SEL R2, RZ, 0xffffffff, !P0 ;  /* 0xffffffffff027807 */ /* 0x000fc80004000000 */
[----:B------:R-:W-:Y:S01]  /*0160*/  ISETP.NE.AND P0, PT, R2, RZ, PT ;  /* 0x000000ff0200720c */ /* 0x000fe20003f05270 */
[----:B------:R-:W-:-:S12]  /*0170*/  IMAD.U32 R2, RZ, RZ, UR5 ;  /* 0x00000005ff027e24 */ /* 0x000fd8000f8e00ff */
[----:B------:R-:W-:Y:S05]  /*0180*/  @P0 BRA `(.L_x_3) ;  /* 0x0000000000240947 */ /* 0x000fea0003800000 */
.L_x_4:
[----:B------:R-:W-:Y:S05]  /*0190*/  NANOSLEEP 0x64 ;  /* 0x000000640000795d */ /* 0x000fea0003800000 */
[----:B------:R-:W-:-:S05]  /*01a0*/  UMOV UR5, 0x8 ;  /* 0x0000000800057882 */ /* 0x000fca0000000000 */
[----:B------:R-:W-:Y:S04]  /*01b0*/  DEPBAR.LE SB2, 0x36 ;  /* 0x0000ad800000791a */ /* 0x000fe80000000000 */
[----:B------:R-:W2:Y:S02]  /*01c0*/  UTCATOMSWS.FIND_AND_SET.ALIGN UP0, UR5, UR5 ;  /* 0x00000005000575e3 */ /* 0x000ea40008000800 */
[----:B--2---:R-:W-:-:S04]  /*01d0*/  PLOP3.LUT P0, PT, PT, PT, UP0, 0x80, 0x8 ;  /* 0x000000000008781c */ /* 0x004fc80003f0f008 */
[----:B------:R-:W-:-:S04]  /*01e0*/  SEL R2, RZ, 0xffffffff, !P0 ;  /* 0xffffffffff027807 */ /* 0x000fc80004000000 */
[----:B------:R-:W-:Y:S01]  /*01f0*/  ISETP.NE.AND P0, PT, R2, RZ, PT ;  /* 0x000000ff0200720c */ /* 0x000fe20003f05270 */
[----:B------:R-:W-:-:S12]  /*0200*/  IMAD.U32 R2, RZ, RZ, UR5 ;  /* 0x00000005ff027e24 */ /* 0x000fd8000f8e00ff */
[----:B------:R-:W-:Y:S05]  /*0210*/  @!P0 BRA `(.L_x_4) ;  /* 0xfffffffc00dc8947 */ /* 0x000fea000383ffff */
.L_x_3:
[C---:B------:R-:W-:Y:S01]  /*0220*/  VIADD R4, R2.reuse, 0x10 ;  /* 0x0000001002047836 */ /* 0x040fe20000000000 */
[----:B------:R-:W-:Y:S01]  /*0230*/  UMOV UR5, 0x50 ;  /* 0x0000005000057882 */ /* 0x000fe20000000000 */
[----:B------:R-:W-:Y:S01]  /*0240*/  SHF.L.U32 R3, R3, R2, RZ ;  /* 0x0000000203037219 */ /* 0x000fe200000006ff */
[----:B------:R-:W-:Y:S01]  /*0250*/  ULEA UR5, UR6, UR5, 0x18 ;  /* 0x0000000506057291 */ /* 0x000fe2000f8ec0ff */
[----:B------:R-:W-:Y:S01]  /*0260*/  IMAD.SHL.U32 R2, R2, 0x20, RZ ;  /* 0x0000002002027824 */ /* 0x000fe200078e00ff */
[----:B------:R-:W-:-:S04]  /*0270*/  SHF.L.U32 R4, R5, R4, RZ ;  /* 0x0000000405047219 */ /* 0x000fc800000006ff */
[----:B------:R-:W-:-:S05]  /*0280*/  LOP3.LUT R3, R4, R3, RZ, 0xfc, !PT ;  /* 0x0000000304037212 */ /* 0x000fca00078efcff */
[----:B------:R2:W-:Y:S04]  /*0290*/  ATOMS.OR RZ, [UR5], R3 ;  /* 0x00000003ffff798c */ /* 0x0005e8000b000005 */
[----:B------:R2:W-:Y:S01]  /*02a0*/  STS [UR4], R2 ;  /* 0x00000002ff007988 */ /* 0x0005e20008000804 */
[----:B------:R-:W-:Y:S05]  /*02b0*/  BRA `(.L_x_2) ;  /* 0x0000000000107947 */ /* 0x000fea0003800000 */
.L_x_1:
[----:B------:R-:W-:Y:S01]  /*02c0*/  IMAD.MOV.U32 R3, RZ, RZ, -0x1 ;  /* 0xffffffffff037424 */ /* 0x000fe200078e00ff */
[----:B------:R-:W-:-:S04]  /*02d0*/  MOV R2, 0x300 ;  /* 0x0000030000027802 */ /* 0x000fc80000000f00 */
[----:B------:R2:W-:Y:S03]  /*02e0*/  STS [UR4], R3 ;  /* 0x00000003ff007988 */ /* 0x0005e60008000804 */
[----:B-12---:R-:W-:Y:S05]  /*02f0*/  CALL.REL.NOINC `($__internal_1_$__cuda_sm10x_tcgen05_guardrail_trap_phase_invalid_during_alloc) ;  /* 0x0000002c00247944 */ /* 0x006fea0003c00000 */
.L_x_2:
[----:B------:R-:W-:Y:S05]  /*0300*/  WARPSYNC.ALL ;  /* 0x0000000000007948 */ /* 0x000fea0003800000 */
[----:B------:R-:W-:Y:S01]  /*0310*/  NOP ;  /* 0x0000000000007918 */ /* 0x000fe20000000000 */
.L_x_0:
[----:B------:R-:W3:Y:S08]  /*0320*/  S2UR UR4, SR_CgaCtaId ;  /* 0x00000000000479c3 */ /* 0x000ef00000008800 */
[----:B------:R-:W-:Y:S01]  /*0330*/  BAR.SYNC.DEFER_BLOCKING 0x0 ;  /* 0x0000000000007b1d */ /* 0x000fe20000010000 */
[----:B------:R-:W-:-:S05]  /*0340*/  LOP3.LUT R10, R0, 0x7f, RZ, 0xc0, !PT ;  /* 0x0000007f000a7812 */ /* 0x000fca00078ec0ff */
[----:B------:R-:W-:Y:S02]  /*0350*/  UMOV UR8, 0x400 ;  /* 0x0000040000087882 */ /* 0x000fe40000000000 */
[----:B------:R-:W4:Y:S08]  /*0360*/  LDC R4, c[0x0][0x398] ;  /* 0x0000e600ff047b82 */ /* 0x000f300000000800 */
[----:B------:R-:W5:Y:S01]  /*0370*/  LDC R13, c[0x0][0x3a0] ;  /* 0x0000e800ff0d7b82 */ /* 0x000f620000000800 */
[----:B---3--:R-:W-:-:S07]  /*0380*/  ULEA UR8, UR4, UR8, 0x18 ;  /* 0x0000000804087291 */ /* 0x008fce000f8ec0ff */
[----:B------:R-:W3:Y:S02]  /*0390*/  S2UR UR11, SR_CTAID.Y ;  /* 0x00000000000b79c3 */ /* 0x000ee40000002600 */
[----:B--2---:R-:W2:Y:S06]  /*03a0*/  LDS R3, [UR8] ;  /* 0x00000008ff037984 */ /* 0x004eac0008000800 */
[----:B------:R-:W-:Y:S06]  /*03b0*/  BAR.SYNC.DEFER_BLOCKING 0x0 ;  /* 0x0000000000007b1d */ /* 0x000fec0000010000 */
[----:B------:R-:W-:Y:S05]  /*03c0*/  @P2 BRA `(.L_x_5) ;  /* 0x0000000000182947 */ /* 0x000fea0003800000 */
[----:B------:R-:W-:Y:S01]  /*03d0*/  ELECT P0, URZ, PT ;  /* 0x0000000000ff782f */ /* 0x000fe20003800000 */
[----:B------:R-:W-:Y:S01]  /*03e0*/  IMAD.MOV.U32 R2, RZ, RZ, 0x1 ;  /* 0x00000001ff027424 */ /* 0x000fe200078e00ff */
[----:B------:R-:W-:Y:S01]  /*03f0*/  UMOV UR5, 0x40 ;  /* 0x0000004000057882 */ /* 0x000fe20000000000 */
[----:B------:R-:W-:Y:S01]  /*0400*/  UVIRTCOUNT.DEALLOC.SMPOOL 0x80 ;  /* 0x000000800000784c */ /* 0x000fe20000000000 */
[----:B------:R-:W-:-:S09]  /*0410*/  ULEA UR5, UR4, UR5, 0x18 ;  /* 0x0000000504057291 */ /* 0x000fd2000f8ec0ff */
[----:B------:R5:W-:Y:S03]  /*0420*/  @P0 STS.U8 [UR5], R2 ;  /* 0x00000002ff000988 */ /* 0x000be60008000005 */
.L_x_5:
[----:B------:R-:W5:Y:S01]  /*0430*/  S2UR UR4, SR_CTAID.Z ;  /* 0x00000000000479c3 */ /* 0x000f620000002700 */
[----:B------:R-:W4:Y:S01]  /*0440*/  LDCU UR5, c[0x0][0x370] ;  /* 0x00006e00ff0577ac */ /* 0x000f220008000800 */
[----:B------:R-:W-:Y:S01]  /*0450*/  ISETP.GE.U32.AND P0, PT, R10, 0x20, PT ;  /* 0x000000200a00780c */ /* 0x000fe20003f06070 */
[----:B----4-:R-:W-:Y:S01]  /*0460*/  VIADD R4, R4, 0xffffffff ;  /* 0xffffffff04047836 */ /* 0x010fe20000000000 */
[C---:B------:R-:W-:Y:S01]  /*0470*/  ISETP.NE.U32.AND P3, PT, R10.reuse, RZ, PT ;  /* 0x000000ff0a00720c */ /* 0x040fe20003f65070 */
[----:B------:R-:W5:Y:S01]  /*0480*/  LDCU UR6, c[0x0][0x374] ;  /* 0x00006e80ff0677ac */ /* 0x000f620008000800 */
[----:B------:R-:W-:Y:S01]  /*0490*/  LEA R11, R10, UR8, 0x2 ;  /* 0x000000080a0b7c11 */ /* 0x000fe2000f8e10ff */
[----:B-----5:R-:W-:Y:S01]  /*04a0*/  VIADD R12, R13, 0xffffffff ;  /* 0xffffffff0d0c7836 */ /* 0x020fe20000000000 */
[----:B------:R-:W4:Y:S01]  /*04b0*/  S2UR UR16, SR_CTAID.X ;  /* 0x00000000001079c3 */ /* 0x000f220000002500 */
[----:B------:R-:W5:Y:S01]  /*04c0*/  LDCU.64 UR24, c[0x0][0x3c0] ;  /* 0x00007800ff1877ac */ /* 0x000f620008000a00 */
[----:B--2---:R-:W-:Y:S01]  /*04d0*/  R2UR UR26, R3 ;  /* 0x00000000031a72ca */ /* 0x004fe200000e0000 */
[----:B------:R-:W-:Y:S04]  /*04e0*/  BSSY.RECONVERGENT B0, `(.L_x_6) ;  /* 0x0000011000007945 */ /* 0x000fe80003800200 */
[----:B------:R2:W-:Y:S01]  /*04f0*/  @!P0 STS [R11], RZ ;  /* 0x000000ff0b008388 */ /* 0x0005e20000000800 */
[----:B------:R-:W-:-:S03]  /*0500*/  NOP ;  /* 0x0000000000007918 */ /* 0x000fc60000000000 */
[----:B------:R2:W-:Y:S01]  /*0510*/  @!P3 STS [UR8+0x24], R4 ;  /* 0x00002404ff00b988 */ /* 0x0005e20008000808 */
[----:B---3--:R-:W-:-:S03]  /*0520*/  UIMAD UR4, UR4, UR6, UR11 ;  /* 0x00000006040472a4 */ /* 0x008fc6000f8e020b */
[----:B------:R2:W-:Y:S01]  /*0530*/  @!P3 STS [UR8+0x20], R12 ;  /* 0x0000200cff00b988 */ /* 0x0005e20008000808 */
[----:B----4-:R-:W-:-:S04]  /*0540*/  UIMAD UR4, UR4, UR5, UR16 ;  /* 0x00000005040472a4 */ /* 0x010fc8000f8e0210 */
[----:B------:R-:W-:-:S04]  /*0550*/  UIMAD UR4, UR4, 0x180, URZ ;  /* 0x00000180040478a4 */ /* 0x000fc8000f8e02ff */
[----:B-----5:R-:W-:-:S04]  /*0560*/  UIADD3 UR12, UP0, UPT, UR4, UR24, URZ ;  /* 0x00000018040c7290 */ /* 0x020fc8000ff1e0ff */
[----:B------:R-:W-:Y:S01]  /*0570*/  ULEA.HI.X.SX32 UR13, UR4, UR25, 0x1, UP0 ;  /* 0x00000019040d7291 */ /* 0x000fe200080f0eff */
[----:B--2---:R-:W-:Y:S11]  /*0580*/  @P3 BRA `(.L_x_7) ;  /* 0x0000000000183947 */ /* 0x004ff60003800000 */
[----:B------:R-:W2:Y:S01]  /*0590*/  LDS R2, [UR8+0x8] ;  /* 0x00000808ff027984 */ /* 0x000ea20008000800 */
[----:B------:R-:W3:Y:S01]  /*05a0*/  LDC.64 R6, c[0x0][0x380] ;  /* 0x0000e000ff067b82 */ /* 0x000ee20000000a00 */
[----:B------:R-:W-:Y:S02]  /*05b0*/  IMAD.MOV.U32 R3, RZ, RZ, 0x70 ;  /* 0x00000070ff037424 */ /* 0x000fe400078e00ff */
[----:B---3--:R3:W-:Y:S03]  /*05c0*/  STS.64 [UR8], R6 ;  /* 0x00000006ff007988 */ /* 0x0087e60008000a08 */
[----:B--2---:R-:W-:-:S05]  /*05d0*/  LOP3.LUT R2, R2, 0x10, R3, 0xd8, !PT ;  /* 0x0000001002027812 */ /* 0x004fca00078ed803 */
[----:B------:R3:W-:Y:S02]  /*05e0*/  STS [UR8+0x8], R2 ;  /* 0x00000802ff007988 */ /* 0x0007e40008000808 */
.L_x_7:
[----:B------:R-:W-:Y:S05]  /*05f0*/  BSYNC.RECONVERGENT B0 ;  /* 0x0000000000007941 */ /* 0x000fea0003800200 */
.L_x_6:
[----:B------:R-:W-:Y:S04]  /*0600*/  BSSY.RECONVERGENT B0, `(.L_x_8) ;  /* 0x000000a000007945 */ /* 0x000fe80003800200 */
[----:B------:R-:W-:Y:S05]  /*0610*/  @P3 BRA `(.L_x_9) ;  /* 0x0000000000203947 */ /* 0x000fea0003800000 */
[----:B---3--:R-:W2:Y:S01]  /*0620*/  LDS R2, [UR8+0x34] ;  /* 0x00003408ff027984 */ /* 0x008ea20008000800 */
[----:B------:R-:W-:Y:S02]  /*0630*/  IMAD.MOV.U32 R3, RZ, RZ, 0x1f000000 ;  /* 0x1f000000ff037424 */ /* 0x000fe400078e00ff */
[----:B------:R-:W-:Y:S01]  /*0640*/  @!P3 IMAD.MOV.U32 R5, RZ, RZ, 0x7f ;  /* 0x0000007fff05b424 */ /* 0x000fe200078e00ff */
[----:B------:R-:W3:Y:S02]  /*0650*/  @!P3 LDS R6, [UR8+0x38] ;  /* 0x00003808ff06b984 */ /* 0x000ee40008000800 */
[----:B--2---:R-:W-:Y:S02]  /*0660*/  LOP3.LUT R2, R2, 0xff000000, R3, 0xb8, !PT ;  /* 0xff00000002027812 */ /* 0x004fe400078eb803 */
[----:B---3--:R-:W-:-:S03]  /*0670*/  @!P3 LOP3.LUT R3, R6, 0xff, R5, 0xb8, !PT ;  /* 0x000000ff0603b812 */ /* 0x008fc600078eb805 */
[----:B------:R2:W-:Y:S04]  /*0680*/  STS [UR8+0x34], R2 ;  /* 0x00003402ff007988 */ /* 0x0005e80008000808 */
[----:B------:R2:W-:Y:S02]  /*0690*/  @!P3 STS [UR8+0x38], R3 ;  /* 0x00003803ff00b988 */ /* 0x0005e40008000808 */
.L_x_9:
[----:B------:R-:W-:Y:S05]  /*06a0*/  BSYNC.RECONVERGENT B0 ;  /* 0x0000000000007941 */ /* 0x000fea0003800200 */
.L_x_8:
[----:B------:R-:W-:Y:S04]  /*06b0*/  BSSY.RECONVERGENT B0, `(.L_x_10) ;  /* 0x000000e000007945 */ /* 0x000fe80003800200 */
[----:B------:R-:W-:Y:S05]  /*06c0*/  @P3 BRA `(.L_x_11) ;  /* 0x0000000000303947 */ /* 0x000fea0003800000 */
[----:B--2---:R-:W2:Y:S01]  /*06d0*/  LDS R3, [UR8+0x34] ;  /* 0x00003408ff037984 */ /* 0x004ea20008000800 */
[----:B------:R-:W4:Y:S03]  /*06e0*/  LDC.64 R8, c[0x0][0x3a8] ;  /* 0x0000ea00ff087b82 */ /* 0x000f260000000a00 */
[----:B---3--:R-:W3:Y:S01]  /*06f0*/  LDS R2, [UR8+0x1c] ;  /* 0x00001c08ff027984 */ /* 0x008ee20008000800 */
[C---:B----4-:R-:W-:Y:S01]  /*0700*/  SHF.L.U64.HI R6, R8.reuse, 0x1, R9 ;  /* 0x0000000108067819 */ /* 0x050fe20000010209 */
[----:B------:R-:W-:-:S03]  /*0710*/  IMAD.SHL.U32 R5, R8, 0x2, RZ ;  /* 0x0000000208057824 */ /* 0x000fc600078e00ff */
[--C-:B------:R-:W-:Y:S02]  /*0720*/  SHF.R.U32.HI R7, RZ, 0x4, R6.reuse ;  /* 0x00000004ff077819 */ /* 0x100fe40000011606 */
[----:B------:R-:W-:-:S05]  /*0730*/  SHF.R.U64 R5, R5, 0x4, R6 ;  /* 0x0000000405057819 */ /* 0x000fca0000001206 */
[----:B------:R4:W-:Y:S01]  /*0740*/  STS [UR8+0xc], R5 ;  /* 0x00000c05ff007988 */ /* 0x0009e20008000808 */
[----:B--2---:R-:W-:Y:S02]  /*0750*/  LOP3.LUT R3, R3, 0x7, RZ, 0xb8, !PT ;  /* 0x0000000703037812 */ /* 0x004fe400078eb8ff */
[----:B---3--:R-:W-:-:S03]  /*0760*/  LOP3.LUT R2, R2, 0xf, R7, 0xb8, !PT ;  /* 0x0000000f02027812 */ /* 0x008fc600078eb807 */
[----:B------:R4:W-:Y:S04]  /*0770*/  STS [UR8+0x34], R3 ;  /* 0x00003403ff007988 */ /* 0x0009e80008000808 */
[----:B------:R4:W-:Y:S02]  /*0780*/  STS [UR8+0x1c], R2 ;  /* 0x00001c02ff007988 */ /* 0x0009e40008000808 */
.L_x_11:
[----:B------:R-:W-:Y:S05]  /*0790*/  BSYNC.RECONVERGENT B0 ;  /* 0x0000000000007941 */ /* 0x000fea0003800200 */
.L_x_10:
[----:B------:R-:W-:Y:S04]  /*07a0*/  BSSY.RECONVERGENT B1, `(.L_x_12) ;  /* 0x000001a000017945 */ /* 0x000fe80003800200 */
[----:B------:R-:W-:Y:S04]  /*07b0*/  BSSY.RELIABLE B0, `(.L_x_13) ;  /* 0x0000015000007945 */ /* 0x000fe80003800100 */
[----:B------:R-:W-:Y:S05]  /*07c0*/  @P3 BRA `(.L_x_14) ;  /* 0x0000000000203947 */ /* 0x000fea0003800000 */
[----:B--234-:R-:W2:Y:S02]  /*07d0*/  LDS R2, [UR8+0x34] ;  /* 0x00003408ff027984 */ /* 0x01cea40008000800 */
[----:B--2---:R-:W-:-:S05]  /*07e0*/  LOP3.LUT R2, R2, 0x38, RZ, 0xb8, !PT ;  /* 0x0000003802027812 */ /* 0x004fca00078eb8ff */
[----:B------:R2:W-:Y:S01]  /*07f0*/  STS [UR8+0x34], R2 ;  /* 0x00003402ff007988 */ /* 0x0005e20008000808 */
[----:B------:R-:W-:Y:S05]  /*0800*/  @P3 BRA `(.L_x_15) ;  /* 0x0000000000203947 */ /* 0x000fea0003800000 */
[----:B--2---:R-:W2:Y:S01]  /*0810*/  LDS R2, [UR8+0x8] ;  /* 0x00000808ff027984 */ /* 0x004ea20008000800 */
[----:B------:R-:W-:-:S05]  /*0820*/  IMAD.MOV.U32 R3, RZ, RZ, 0x780 ;  /* 0x00000780ff037424 */ /* 0x000fca00078e00ff */
[----:B--2---:R-:W-:-:S05]  /*0830*/  LOP3.LUT R2, R2, 0x500, R3, 0xd8, !PT ;  /* 0x0000050002027812 */ /* 0x004fca00078ed803 */
[----:B------:R5:W-:Y:S02]  /*0840*/  STS [UR8+0x8], R2 ;  /* 0x00000802ff007988 */ /* 0x000be40008000808 */
.L_x_14:
[----:B------:R-:W-:Y:S05]  /*0850*/  @P3 BRA `(.L_x_16) ;  /* 0x0000000000283947 */ /* 0x000fea0003800000 */
[----:B--2345:R-:W2:Y:S02]  /*0860*/  LDS R2, [UR8+0x8] ;  /* 0x00000808ff027984 */ /* 0x03cea40008000800 */
[----:B--2---:R-:W-:-:S05]  /*0870*/  LOP3.LUT R2, R2, 0x1800, RZ, 0xb8, !PT ;  /* 0x0000180002027812 */ /* 0x004fca00078eb8ff */
[----:B------:R3:W-:Y:S02]  /*0880*/  STS [UR8+0x8], R2 ;  /* 0x00000802ff007988 */ /* 0x0007e40008000808 */
.L_x_15:
[----:B------:R-:W-:Y:S05]  /*0890*/  @P3 BREAK.RELIABLE B0 ;  /* 0x0000000000003942 */ /* 0x000fea0003800100 */
[----:B------:R-:W-:Y:S05]  /*08a0*/  @P3 BRA `(.L_x_17) ;  /* 0x0000000000243947 */ /* 0x000fea0003800000 */
[----:B------:R-:W4:Y:S01]  /*08b0*/  LDS R3, [UR8+0x8] ;  /* 0x00000808ff037984 */ /* 0x000f220008000800 */
[----:B--23--:R-:W-:-:S05]  /*08c0*/  IMAD.MOV.U32 R2, RZ, RZ, 0x6000 ;  /* 0x00006000ff027424 */ /* 0x00cfca00078e00ff */
[----:B----4-:R-:W-:-:S04]  /*08d0*/  LOP3.LUT R2, R3, 0x4000, R2, 0xd8, !PT ;  /* 0x0000400003027812 */ /* 0x010fc800078ed802 */
[----:B------:R-:W-:-:S05]  /*08e0*/  LOP3.LUT R2, R2, 0x400000, RZ, 0xb8, !PT ;  /* 0x0040000002027812 */ /* 0x000fca00078eb8ff */
[----:B------:R2:W-:Y:S02]  /*08f0*/  STS [UR8+0x8], R2 ;  /* 0x00000802ff007988 */ /* 0x0005e40008000808 */
.L_x_16:
[----:B------:R-:W-:Y:S05]  /*0900*/  BSYNC.RELIABLE B0 ;  /* 0x0000000000007941 */ /* 0x000fea0003800100 */
.L_x_13:
[----:B--2345:R-:W2:Y:S02]  /*0910*/  @!P3 LDS R2, [UR8+0x8] ;  /* 0x00000808ff02b984 */ /* 0x03cea40008000800 */
[----:B--2---:R-:W-:-:S05]  /*0920*/  @!P3 LOP3.LUT R2, R2, 0x8000, RZ, 0xb8, !PT ;  /* 0x000080000202b812 */ /* 0x004fca00078eb8ff */
[----:B------:R4:W-:Y:S02]  /*0930*/  @!P3 STS [UR8+0x8], R2 ;  /* 0x00000802ff00b988 */ /* 0x0009e40008000808 */
.L_x_17:
[----:B------:R-:W-:Y:S05]  /*0940*/  BSYNC.RECONVERGENT B1 ;  /* 0x0000000000017941 */ /* 0x000fea0003800200 */
.L_x_12:
[----:B------:R-:W-:Y:S05]  /*0950*/  WARPSYNC.ALL ;  /* 0x0000000000007948 */ /* 0x000fea0003800000 */
[----:B------:R-:W-:Y:S01]  /*0960*/  NOP ;  /* 0x0000000000007918 */ /* 0x000fe20000000000 */
[----:B------:R-:W-:Y:S05]  /*0970*/  @P0 BRA `(.L_x_18) ;  /* 0x0000000000300947 */ /* 0x000fea0003800000 */
[----:B--234-:R-:W2:Y:S01]  /*0980*/  S2R R2, SR_LANEID ;  /* 0x0000000000027919 */ /* 0x01cea20000000000 */
[----:B------:R-:W-:Y:S05]  /*0990*/  WARPSYNC.ALL ;  /* 0x0000000000007948 */ /* 0x000fea0003800000 */
[----:B------:R-:W-:Y:S01]  /*09a0*/  NOP ;  /* 0x0000000000007918 */ /* 0x000fe20000000000 */
[----:B--2---:R-:W-:-:S05]  /*09b0*/  IMAD.SHL.U32 R5, R2, 0x4, RZ ;  /* 0x0000000402057824 */ /* 0x004fca00078e00ff */
[----:B------:R-:W2:Y:S01]  /*09c0*/  LDS R7, [R5+UR8] ;  /* 0x0000000805077984 */ /* 0x000ea20008000800 */
[----:B------:R-:W-:-:S05]  /*09d0*/  IADD3 R2, P1, PT, R5, UR12, RZ ;  /* 0x0000000c05027c10 */ /* 0x000fca000ff3e0ff */
[----:B------:R-:W-:-:S05]  /*09e0*/  IMAD.X R3, RZ, RZ, UR13, P1 ;  /* 0x0000000dff037e24 */ /* 0x000fca00088e06ff */
[----:B--2---:R5:W2:Y:S01]  /*09f0*/  ATOMG.E.EXCH.STRONG.GPU PT, RZ, [R2], R7 ;  /* 0x0000000702ff73a8 */ /* 0x004aa200041ee100 */
[----:B------:R-:W-:-:S04]  /*0a00*/  DEPBAR {5,4,3,2,1,0} ;  /* 0x0000003f0000791a */ /* 0x000fc80000000000 */
[----:B------:R-:W3:Y:S02]  /*0a10*/  CCTL.E.C.LDCU.IV.DEEP [UR12] ;  /* 0x000000000c007540 */ /* 0x000ee40009c08000 */
[----:B---3--:R5:W-:Y:S01]  /*0a20*/  UTMACCTL.IV [UR12] ;  /* 0x000000000c0079b9 */ /* 0x008be20008000000 */
[----:B------:R-:W-:Y:S01]  /*0a30*/  NOP ;  /* 0x0000000000007918 */ /* 0x000fe20000000000 */
.L_x_18:
[----:B------:R-:W-:Y:S05]  /*0a40*/  @P0 BRA `(.L_x_19) ;  /* 0x00000000000c0947 */ /* 0x000fea0003800000 */
[----:B------:R0:W-:Y:S01]  /*0a50*/  UTMACMDFLUSH ;  /* 0x00000000000079b7 */ /* 0x0001e20000000000 */
[----:B------:R-:W-:Y:S05]  /*0a60*/  @P0 BRA `(.L_x_19) ;  /* 0x0000000000040947 */ /* 0x000fea0003800000 */
[----:B------:R-:W-:-:S04]  /*0a70*/  DEPBAR.LE SB0, 0x0 ;  /* 0x000080000000791a */ /* 0x000fc80000000000 */
.L_x_19:
[----:B------:R-:W-:Y:S05]  /*0a80*/  WARPSYNC.ALL ;  /* 0x0000000000007948 */ /* 0x000fea0003800000 */
[----:B------:R-:W-:Y:S01]  /*0a90*/  NOP ;  /* 0x0000000000007918 */ /* 0x000fe20000000000 */
[----:B--2---:R-:W-:Y:S06]  /*0aa0*/  BAR.SYNC.DEFER_BLOCKING 0x0 ;  /* 0x0000000000007b1d */ /* 0x004fec0000010000 */
[----:B------:R-:W-:Y:S02]  /*0ab0*/  BSSY.RECONVERGENT B1, `(.L_x_20) ;  /* 0x000000b000017945 */ /* 0x000fe40003800200 */
[----:B------:R-:W-:Y:S06]  /*0ac0*/  BAR.SYNC.DEFER_BLOCKING 0x0 ;  /* 0x0000000000007b1d */ /* 0x000fec0000010000 */
[----:B------:R2:W-:Y:S01]  /*0ad0*/  @!P0 STS [R11], RZ ;  /* 0x000000ff0b008388 */ /* 0x0005e20000000800 */
[----:B------:R-:W-:Y:S01]  /*0ae0*/  NOP ;  /* 0x0000000000007918 */ /* 0x000fe20000000000 */
[----:B------:R-:W-:Y:S05]  /*0af0*/  @P3 BRA `(.L_x_21) ;  /* 0x0000000000183947 */ /* 0x000fea0003800000 */
[----:B---345:R-:W3:Y:S01]  /*0b00*/  LDS R2, [UR8+0x8] ;  /* 0x00000808ff027984 */ /* 0x038ee20008000800 */
[----:B------:R-:W4:Y:S01]  /*0b10*/  LDC.64 R6, c[0x0][0x388] ;  /* 0x0000e200ff067b82 */ /* 0x000f220000000a00 */
[----:B------:R-:W-:Y:S02]  /*0b20*/  IMAD.MOV.U32 R3, RZ, RZ, 0x70 ;  /* 0x00000070ff037424 */ /* 0x000fe400078e00ff */
[----:B----4-:R4:W-:Y:S03]  /*0b30*/  STS.64 [UR8], R6 ;  /* 0x00000006ff007988 */ /* 0x0109e60008000a08 */
[----:B---3--:R-:W-:-:S05]  /*0b40*/  LOP3.LUT R2, R2, 0x10, R3, 0xd8, !PT ;  /* 0x0000001002027812 */ /* 0x008fca00078ed803 */
[----:B------:R4:W-:Y:S02]  /*0b50*/  STS [UR8+0x8], R2 ;  /* 0x00000802ff007988 */ /* 0x0009e40008000808 */
.L_x_21:
[----:B-----5:R-:W-:Y:S05]  /*0b60*/  BSYNC.RECONVERGENT B1 ;  /* 0x0000000000017941 */ /* 0x020fea0003800200 */
.L_x_20:
[----:B------:R-:W-:Y:S04]  /*0b70*/  BSSY.RECONVERGENT B2, `(.L_x_22) ;  /* 0x000000f000027945 */ /* 0x000fe80003800200 */
[----:B------:R-:W-:Y:S04]  /*0b80*/  BSSY.RELIABLE B1, `(.L_x_23) ;  /* 0x000000c000017945 */ /* 0x000fe80003800100 */
[----:B------:R-:W-:Y:S05]  /*0b90*/  @P3 BRA `(.L_x_24) ;  /* 0x0000000000283947 */ /* 0x000fea0003800000 */
[----:B---34-:R-:W3:Y:S01]  /*0ba0*/  LDS R2, [UR8+0x34] ;  /* 0x00003408ff027984 */ /* 0x018ee20008000800 */
[----:B------:R-:W-:Y:S01]  /*0bb0*/  IMAD.MOV.U32 R3, RZ, RZ, 0x1f000000 ;  /* 0x1f000000ff037424 */ /* 0x000fe200078e00ff */
[----:B------:R-:W-:Y:S05]  /*0bc0*/  @P3 BREAK.RELIABLE B1 ;  /* 0x0000000000013942 */ /* 0x000fea0003800100 */
[----:B---3--:R-:W-:-:S05]  /*0bd0*/  LOP3.LUT R2, R2, 0xff000000, R3, 0xb8, !PT ;  /* 0xff00000002027812 */ /* 0x008fca00078eb803 */
[----:B------:R3:W-:Y:S01]  /*0be0*/  STS [UR8+0x34], R2 ;  /* 0x00003402ff007988 */ /* 0x0007e20008000808 */
[----:B------:R-:W-:Y:S05]  /*0bf0*/  @P3 BRA `(.L_x_25) ;  /* 0x0000000000183947 */ /* 0x000fea0003800000 */
[----:B---3--:R-:W3:Y:S01]  /*0c00*/  LDS R2, [UR8+0x38] ;  /* 0x00003808ff027984 */ /* 0x008ee20008000800 */
[----:B------:R-:W-:-:S05]  /*0c10*/  IMAD.MOV.U32 R3, RZ, RZ, 0xff ;  /* 0x000000ffff037424 */ /* 0x000fca00078e00ff */
[----:B---3--:R-:W-:-:S05]  /*0c20*/  LOP3.LUT R2, R2, 0xff, R3, 0xb8, !PT ;  /* 0x000000ff02027812 */ /* 0x008fca00078eb803 */
[----:B------:R5:W-:Y:S02]  /*0c30*/  STS [UR8+0x38], R2 ;  /* 0x00003802ff007988 */ /* 0x000be40008000808 */
.L_x_24:
[----:B------:R-:W-:Y:S05]  /*0c40*/  BSYNC.RELIABLE B1 ;  /* 0x0000000000017941 */ /* 0x000fea0003800100 */
.L_x_23:
[----:B------:R2:W-:Y:S02]  /*0c50*/  @!P3 STS [UR8+0x20], R12 ;  /* 0x0000200cff00b988 */ /* 0x0005e40008000808 */
.L_x_25:
[----:B------:R-:W-:Y:S05]  /*0c60*/  BSYNC.RECONVERGENT B2 ;  /* 0x0000000000027941 */ /* 0x000fea0003800200 */
.L_x_22:
[----:B------:R-:W-:Y:S05]  /*0c70*/  WARPSYNC.ALL ;  /* 0x0000000000007948 */ /* 0x000fea0003800000 */
[----:B------:R-:W-:Y:S01]  /*0c80*/  NOP ;  /* 0x0000000000007918 */ /* 0x000fe20000000000 */
[----:B------:R-:W2:Y:S01]  /*0c90*/  LDC R5, c[0x0][0x39c] ;  /* 0x0000e700ff057b82 */ /* 0x000ea20000000800 */
[----:B------:R-:W-:Y:S01]  /*0ca0*/  BSSY.RECONVERGENT B2, `(.L_x_26) ;  /* 0x0000010000027945 */ /* 0x000fe20003800200 */
[----:B--2---:R-:W-:-:S05]  /*0cb0*/  VIADD R5, R5, 0xffffffff ;  /* 0xffffffff05057836 */ /* 0x004fca0000000000 */
[----:B------:R2:W-:Y:S01]  /*0cc0*/  @!P3 STS [UR8+0x24], R5 ;  /* 0x00002405ff00b988 */ /* 0x0005e20008000808 */
[----:B------:R-:W-:Y:S05]  /*0cd0*/  @P3 BRA `(.L_x_27) ;  /* 0x0000000000303947 */ /* 0x000fea0003800000 */
[----:B------:R-:W2:Y:S01]  /*0ce0*/  LDS R3, [UR8+0x34] ;  /* 0x00003408ff037984 */ /* 0x000ea20008000800 */
[----:B----4-:R-:W4:Y:S03]  /*0cf0*/  LDC.64 R6, c[0x0][0x3b0] ;  /* 0x0000ec00ff067b82 */ /* 0x010f260000000a00 */
[----:B---3-5:R-:W3:Y:S01]  /*0d00*/  LDS R2, [UR8+0x1c] ;  /* 0x00001c08ff027984 */ /* 0x028ee20008000800 */
        /* <DEDUP_REMOVED lines=9> */
.L_x_27:
[----:B------:R-:W-:Y:S05]  /*0da0*/  BSYNC.RECONVERGENT B2 ;  /* 0x0000000000027941 */ /* 0x000fea0003800200 */
.L_x_26:
[----:B------:R-:W-:Y:S04]  /*0db0*/  BSSY.RECONVERGENT B3, `(.L_x_28) ;  /* 0x000001a000037945 */ /* 0x000fe80003800200 */
[----:B------:R-:W-:Y:S04]  /*0dc0*/  BSSY.RELIABLE B2, `(.L_x_29) ;  /* 0x0000015000027945 */ /* 0x000fe80003800100 */
[----:B------:R-:W-:Y:S05]  /*0dd0*/  @P3 BRA `(.L_x_30) ;  /* 0x0000000000203947 */ /* 0x000fea0003800000 */
[----:B---345:R-:W3:Y:S02]  /*0de0*/  LDS R2, [UR8+0x34] ;  /* 0x00003408ff027984 */ /* 0x038ee40008000800 */
[----:B---3--:R-:W-:-:S05]  /*0df0*/  LOP3.LUT R2, R2, 0x38, RZ, 0xb8, !PT ;  /* 0x0000003802027812 */ /* 0x008fca00078eb8ff */
[----:B------:R3:W-:Y:S01]  /*0e00*/  STS [UR8+0x34], R2 ;  /* 0x00003402ff007988 */ /* 0x0007e20008000808 */
[----:B------:R-:W-:Y:S05]  /*0e10*/  @P3 BRA `(.L_x_31) ;  /* 0x0000000000203947 */ /* 0x000fea0003800000 */
[----:B---3--:R-:W3:Y:S01]  /*0e20*/  LDS R2, [UR8+0x8] ;  /* 0x00000808ff027984 */ /* 0x008ee20008000800 */
[----:B------:R-:W-:-:S05]  /*0e30*/  IMAD.MOV.U32 R3, RZ, RZ, 0x780 ;  /* 0x00000780ff037424 */ /* 0x000fca00078e00ff */
[----:B---3--:R-:W-:-:S05]  /*0e40*/  LOP3.LUT R2, R2, 0x500, R3, 0xd8, !PT ;  /* 0x0000050002027812 */ /* 0x008fca00078ed803 */
[----:B------:R3:W-:Y:S02]  /*0e50*/  STS [UR8+0x8], R2 ;  /* 0x00000802ff007988 */ /* 0x0007e40008000808 */
.L_x_30:
[----:B------:R-:W-:Y:S05]  /*0e60*/  @P3 BRA `(.L_x_32) ;  /* 0x0000000000283947 */ /* 0x000fea0003800000 */
[----:B---345:R-:W3:Y:S02]  /*0e70*/  LDS R2, [UR8+0x8] ;  /* 0x00000808ff027984 */ /* 0x038ee40008000800 */
[----:B---3--:R-:W-:-:S05]  /*0e80*/  LOP3.LUT R2, R2, 0x1800, RZ, 0xb8, !PT ;  /* 0x0000180002027812 */ /* 0x008fca00078eb8ff */
[----:B------:R4:W-:Y:S02]  /*0e90*/  STS [UR8+0x8], R2 ;  /* 0x00000802ff007988 */ /* 0x0009e40008000808 */
.L_x_31:
[----:B------:R-:W-:Y:S05]  /*0ea0*/  @P3 BREAK.RELIABLE B2 ;  /* 0x0000000000023942 */ /* 0x000fea0003800100 */
[----:B------:R-:W-:Y:S05]  /*0eb0*/  @P3 BRA `(.L_x_33) ;  /* 0x0000000000243947 */ /* 0x000fea0003800000 */
[----:B---34-:R-:W3:Y:S01]  /*0ec0*/  LDS R2, [UR8+0x8] ;  /* 0x00000808ff027984 */ /* 0x018ee20008000800 */
[----:B------:R-:W-:-:S05]  /*0ed0*/  IMAD.MOV.U32 R3, RZ, RZ, 0x6000 ;  /* 0x00006000ff037424 */ /* 0x000fca00078e00ff */
[----:B---3--:R-:W-:-:S04]  /*0ee0*/  LOP3.LUT R2, R2, 0x4000, R3, 0xd8, !PT ;  /* 0x0000400002027812 */ /* 0x008fc800078ed803 */
[----:B------:R-:W-:-:S05]  /*0ef0*/  LOP3.LUT R2, R2, 0x400000, RZ, 0xb8, !PT ;  /* 0x0040000002027812 */ /* 0x000fca00078eb8ff */
[----:B------:R3:W-:Y:S02]  /*0f00*/  STS [UR8+0x8], R2 ;  /* 0x00000802ff007988 */ /* 0x0007e40008000808 */
.L_x_32:
[----:B------:R-:W-:Y:S05]  /*0f10*/  BSYNC.RELIABLE B2 ;  /* 0x0000000000027941 */ /* 0x000fea0003800100 */
.L_x_29:
[----:B---345:R-:W3:Y:S02]  /*0f20*/  @!P3 LDS R2, [UR8+0x8] ;  /* 0x00000808ff02b984 */ /* 0x038ee40008000800 */
[----:B---3--:R-:W-:-:S05]  /*0f30*/  @!P3 LOP3.LUT R2, R2, 0x8000, RZ, 0xb8, !PT ;  /* 0x000080000202b812 */ /* 0x008fca00078eb8ff */
[----:B------:R5:W-:Y:S02]  /*0f40*/  @!P3 STS [UR8+0x8], R2 ;  /* 0x00000802ff00b988 */ /* 0x000be40008000808 */
.L_x_33:
[----:B------:R-:W-:Y:S05]  /*0f50*/  BSYNC.RECONVERGENT B3 ;  /* 0x0000000000037941 */ /* 0x000fea0003800200 */
.L_x_28:
[----:B------:R-:W-:Y:S05]  /*0f60*/  WARPSYNC.ALL ;  /* 0x0000000000007948 */ /* 0x000fea0003800000 */
[----:B------:R-:W-:Y:S01]  /*0f70*/  NOP ;  /* 0x0000000000007918 */ /* 0x000fe20000000000 */
[----:B------:R-:W-:-:S04]  /*0f80*/  UIADD3 UR5, UPT, UPT, UR4, 0x80, URZ ;  /* 0x0000008004057890 */ /* 0x000fc8000fffe0ff */
[----:B------:R-:W-:-:S04]  /*0f90*/  UIADD3 UR14, UP0, UPT, UR5, UR24, URZ ;  /* 0x00000018050e7290 */ /* 0x000fc8000ff1e0ff */
[----:B------:R-:W-:Y:S01]  /*0fa0*/  ULEA.HI.X.SX32 UR15, UR5, UR25, 0x1, UP0 ;  /* 0x00000019050f7291 */ /* 0x000fe200080f0eff */
[----:B------:R-:W-:Y:S11]  /*0fb0*/  @P0 BRA `(.L_x_34) ;  /* 0x0000000000300947 */ /* 0x000ff60003800000 */
[----:B---345:R-:W3:Y:S01]  /*0fc0*/  S2R R2, SR_LANEID ;  /* 0x0000000000027919 */ /* 0x038ee20000000000 */
[----:B------:R-:W-:Y:S05]  /*0fd0*/  WARPSYNC.ALL ;  /* 0x0000000000007948 */ /* 0x000fea0003800000 */
[----:B------:R-:W-:Y:S01]  /*0fe0*/  NOP ;  /* 0x0000000000007918 */ /* 0x000fe20000000000 */
[----:B---3--:R-:W-:-:S05]  /*0ff0*/  IMAD.SHL.U32 R6, R2, 0x4, RZ ;  /* 0x0000000402067824 */ /* 0x008fca00078e00ff */
[----:B------:R-:W3:Y:S01]  /*1000*/  LDS R7, [R6+UR8] ;  /* 0x0000000806077984 */ /* 0x000ee20008000800 */
[----:B------:R-:W-:-:S05]  /*1010*/  IADD3 R2, P1, PT, R6, UR14, RZ ;  /* 0x0000000e06027c10 */ /* 0x000fca000ff3e0ff */
[----:B------:R-:W-:-:S05]  /*1020*/  IMAD.X R3, RZ, RZ, UR15, P1 ;  /* 0x0000000fff037e24 */ /* 0x000fca00088e06ff */
[----:B---3--:R3:W4:Y:S01]  /*1030*/  ATOMG.E.EXCH.STRONG.GPU PT, RZ, [R2], R7 ;  /* 0x0000000702ff73a8 */ /* 0x00872200041ee100 */
[----:B------:R-:W-:-:S04]  /*1040*/  DEPBAR {5,4,3,2,1,0} ;  /* 0x0000003f0000791a */ /* 0x000fc80000000000 */
[----:B------:R-:W5:Y:S02]  /*1050*/  CCTL.E.C.LDCU.IV.DEEP [UR14] ;  /* 0x000000000e007540 */ /* 0x000f640009c08000 */
[----:B-----5:R3:W-:Y:S01]  /*1060*/  UTMACCTL.IV [UR14] ;  /* 0x000000000e0079b9 */ /* 0x0207e20008000000 */
[----:B------:R-:W-:Y:S01]  /*1070*/  NOP ;  /* 0x0000000000007918 */ /* 0x000fe20000000000 */
.L_x_34:
[----:B------:R-:W-:Y:S05]  /*1080*/  @P0 BRA `(.L_x_35) ;  /* 0x00000000000c0947 */ /* 0x000fea0003800000 */
[----:B------:R0:W-:Y:S01]  /*1090*/  UTMACMDFLUSH ;  /* 0x00000000000079b7 */ /* 0x0001e20000000000 */
[----:B------:R-:W-:Y:S05]  /*10a0*/  @P0 BRA `(.L_x_35) ;  /* 0x0000000000040947 */ /* 0x000fea0003800000 */
[----:B------:R-:W-:-:S04]  /*10b0*/  DEPBAR.LE SB0, 0x0 ;  /* 0x000080000000791a */ /* 0x000fc80000000000 */
.L_x_35:
[----:B------:R-:W-:Y:S05]  /*10c0*/  WARPSYNC.ALL ;  /* 0x0000000000007948 */ /* 0x000fea0003800000 */
[----:B------:R-:W-:Y:S01]  /*10d0*/  NOP ;  /* 0x0000000000007918 */ /* 0x000fe20000000000 */
[----:B----4-:R-:W-:Y:S06]  /*10e0*/  BAR.SYNC.DEFER_BLOCKING 0x0 ;  /* 0x0000000000007b1d */ /* 0x010fec0000010000 */
[----:B------:R-:W-:Y:S02]  /*10f0*/  BSSY.RECONVERGENT B3, `(.L_x_36) ;  /* 0x000000b000037945 */ /* 0x000fe40003800200 */
[----:B------:R-:W-:Y:S06]  /*1100*/  BAR.SYNC.DEFER_BLOCKING 0x0 ;  /* 0x0000000000007b1d */ /* 0x000fec0000010000 */
[----:B------:R4:W-:Y:S01]  /*1110*/  @!P0 STS [R11], RZ ;  /* 0x000000ff0b008388 */ /* 0x0009e20000000800 */
[----:B------:R-:W-:Y:S01]  /*1120*/  NOP ;  /* 0x0000000000007918 */ /* 0x000fe20000000000 */
[----:B------:R-:W-:Y:S05]  /*1130*/  @P3 BRA `(.L_x_37) ;  /* 0x0000000000183947 */ /* 0x000fea0003800000 */
[----:B---3-5:R-:W3:Y:S01]  /*1140*/  LDS R2, [UR8+0x8] ;  /* 0x00000808ff027984 */ /* 0x028ee20008000800 */
[----:B------:R-:W5:Y:S01]  /*1150*/  LDC.64 R6, c[0x0][0x390] ;  /* 0x0000e400ff067b82 */ /* 0x000f620000000a00 */
[----:B------:R-:W-:Y:S02]  /*1160*/  IMAD.MOV.U32 R3, RZ, RZ, 0x70 ;  /* 0x00000070ff037424 */ /* 0x000fe400078e00ff */
[----:B-----5:R5:W-:Y:S03]  /*1170*/  STS.64 [UR8], R6 ;  /* 0x00000006ff007988 */ /* 0x020be60008000a08 */
[----:B---3--:R-:W-:-:S05]  /*1180*/  LOP3.LUT R2, R2, 0x10, R3, 0xd8, !PT ;  /* 0x0000001002027812 */ /* 0x008fca00078ed803 */
[----:B------:R5:W-:Y:S02]  /*1190*/  STS [UR8+0x8], R2 ;  /* 0x00000802ff007988 */ /* 0x000be40008000808 */
.L_x_37:
[----:B---3--:R-:W-:Y:S05]  /*11a0*/  BSYNC.RECONVERGENT B3 ;  /* 0x0000000000037941 */ /* 0x008fea0003800200 */
.L_x_36:
[----:B------:R-:W-:Y:S04]  /*11b0*/  BSSY.RECONVERGENT B4, `(.L_x_38) ;  /* 0x0000011000047945 */ /* 0x000fe80003800200 */
[----:B------:R-:W-:Y:S04]  /*11c0*/  BSSY.RELIABLE B3, `(.L_x_39) ;  /* 0x000000e000037945 */ /* 0x000fe80003800100 */
[----:B------:R-:W-:Y:S05]  /*11d0*/  @P3 BRA `(.L_x_40) ;  /* 0x0000000000243947 */ /* 0x000fea0003800000 */
[----:B-----5:R-:W3:Y:S01]  /*11e0*/  LDS R2, [UR8+0x34] ;  /* 0x00003408ff027984 */ /* 0x020ee20008000800 */
[----:B------:R-:W-:-:S05]  /*11f0*/  IMAD.MOV.U32 R3, RZ, RZ, 0x3f000000 ;  /* 0x3f000000ff037424 */ /* 0x000fca00078e00ff */
[----:B---3--:R-:W-:-:S05]  /*1200*/  LOP3.LUT R2, R2, 0xff000000, R3, 0xb8, !PT ;  /* 0xff00000002027812 */ /* 0x008fca00078eb803 */
[----:B------:R3:W-:Y:S01]  /*1210*/  STS [UR8+0x34], R2 ;  /* 0x00003402ff007988 */ /* 0x0007e20008000808 */
[----:B------:R-:W-:Y:S05]  /*1220*/  @P3 BRA `(.L_x_41) ;  /* 0x00000000001c3947 */ /* 0x000fea0003800000 */
[----:B---3--:R-:W3:Y:S01]  /*1230*/  LDS R2, [UR8+0x38] ;  /* 0x00003808ff027984 */ /* 0x008ee20008000800 */
[----:B------:R-:W-:-:S05]  /*1240*/  IMAD.MOV.U32 R3, RZ, RZ, 0x7f ;  /* 0x0000007fff037424 */ /* 0x000fca00078e00ff */
[----:B---3--:R-:W-:-:S05]  /*1250*/  LOP3.LUT R2, R2, 0xff, R3, 0xb8, !PT ;  /* 0x000000ff02027812 */ /* 0x008fca00078eb803 */
[----:B------:R3:W-:Y:S02]  /*1260*/  STS [UR8+0x38], R2 ;  /* 0x00003802ff007988 */ /* 0x0007e40008000808 */
.L_x_40:
[----:B------:R-:W-:Y:S05]  /*1270*/  @P3 BREAK.RELIABLE B3 ;  /* 0x0000000000033942 */ /* 0x000fea0003800100 */
[----:B------:R-:W-:Y:S05]  /*1280*/  @P3 BRA `(.L_x_42) ;  /* 0x00000000000c3947 */ /* 0x000fea0003800000 */
[----:B------:R2:W-:Y:S02]  /*1290*/  STS [UR8+0x20], R5 ;  /* 0x00002005ff007988 */ /* 0x0005e40008000808 */
.L_x_41:
[----:B------:R-:W-:Y:S05]  /*12a0*/  BSYNC.RELIABLE B3 ;  /* 0x0000000000037941 */ /* 0x000fea0003800100 */
.L_x_39:
[----:B------:R2:W-:Y:S02]  /*12b0*/  @!P3 STS [UR8+0x24], R4 ;  /* 0x00002404ff00b988 */ /* 0x0005e40008000808 */
.L_x_42:
[----:B------:R-:W-:Y:S05]  /*12c0*/  BSYNC.RECONVERGENT B4 ;  /* 0x0000000000047941 */ /* 0x000fea0003800200 */
.L_x_38:
[----:B------:R-:W-:Y:S05]  /*12d0*/  WARPSYNC.ALL ;  /* 0x0000000000007948 */ /* 0x000fea0003800000 */
[----:B------:R-:W-:Y:S01]  /*12e0*/  NOP ;  /* 0x0000000000007918 */ /* 0x000fe20000000000 */
[----:B------:R-:W-:Y:S04]  /*12f0*/  BSSY.RECONVERGENT B4, `(.L_x_43) ;  /* 0x000000e000047945 */ /* 0x000fe80003800200 */
[----:B------:R-:W-:Y:S05]  /*1300*/  @P3 BRA `(.L_x_44) ;  /* 0x0000000000303947 */ /* 0x000fea0003800000 */
[----:B------:R-:W2:Y:S02]  /*1310*/  LDS R3, [UR8+0x34] ;  /* 0x00003408ff037984 */ /* 0x000ea40008000800 */
[----:B--2---:R-:W2:Y:S02]  /*1320*/  LDC.64 R4, c[0x0][0x3b8] ;  /* 0x0000ee00ff047b82 */ /* 0x004ea40000000a00 */
[----:B---3-5:R-:W3:Y:S01]  /*1330*/  LDS R2, [UR8+0x1c] ;  /* 0x00001c08ff027984 */ /* 0x028ee20008000800 */
[C---:B--2---:R-:W-:Y:S01]  /*1340*/  SHF.L.U64.HI R5, R4.reuse, 0x1, R5 ;  /* 0x0000000104057819 */ /* 0x044fe20000010205 */
[----:B------:R-:W-:-:S03]  /*1350*/  IMAD.SHL.U32 R4, R4, 0x2, RZ ;  /* 0x0000000204047824 */ /* 0x000fc600078e00ff */
[--C-:B------:R-:W-:Y:S02]  /*1360*/  SHF.R.U32.HI R7, RZ, 0x4, R5.reuse ;  /* 0x00000004ff077819 */ /* 0x100fe40000011605 */
[----:B------:R-:W-:-:S05]  /*1370*/  SHF.R.U64 R4, R4, 0x4, R5 ;  /* 0x0000000404047819 */ /* 0x000fca0000001205 */
[----:B------:R2:W-:Y:S01]  /*1380*/  STS [UR8+0xc], R4 ;  /* 0x00000c04ff007988 */ /* 0x0005e20008000808 */
[----:B------:R-:W-:Y:S02]  /*1390*/  LOP3.LUT R3, R3, 0x7, RZ, 0xb8, !PT ;  /* 0x0000000703037812 */ /* 0x000fe400078eb8ff */
[----:B---3--:R-:W-:-:S03]  /*13a0*/  LOP3.LUT R2, R2, 0xf, R7, 0xb8, !PT ;  /* 0x0000000f02027812 */ /* 0x008fc600078eb807 */
[----:B------:R2:W-:Y:S04]  /*13b0*/  STS [UR8+0x34], R3 ;  /* 0x00003403ff007988 */ /* 0x0005e80008000808 */
[----:B------:R2:W-:Y:S02]  /*13c0*/  STS [UR8+0x1c], R2 ;  /* 0x00001c02ff007988 */ /* 0x0005e40008000808 */
.L_x_44:
[----:B------:R-:W-:Y:S05]  /*13d0*/  BSYNC.RECONVERGENT B4 ;  /* 0x0000000000047941 */ /* 0x000fea0003800200 */
.L_x_43:
[----:B------:R-:W-:Y:S04]  /*13e0*/  BSSY.RECONVERGENT B5, `(.L_x_45) ;  /* 0x000001a000057945 */ /* 0x000fe80003800200 */
[----:B------:R-:W-:Y:S04]  /*13f0*/  BSSY.RELIABLE B4, `(.L_x_46) ;  /* 0x0000015000047945 */ /* 0x000fe80003800100 */
[----:B------:R-:W-:Y:S05]  /*1400*/  @P3 BRA `(.L_x_47) ;  /* 0x0000000000203947 */ /* 0x000fea0003800000 */
[----:B--23-5:R-:W2:Y:S02]  /*1410*/  LDS R2, [UR8+0x34] ;  /* 0x00003408ff027984 */ /* 0x02cea40008000800 */
[----:B--2---:R-:W-:-:S05]  /*1420*/  LOP3.LUT R2, R2, 0x38, RZ, 0xb8, !PT ;  /* 0x0000003802027812 */ /* 0x004fca00078eb8ff */
[----:B------:R2:W-:Y:S01]  /*1430*/  STS [UR8+0x34], R2 ;  /* 0x00003402ff007988 */ /* 0x0005e20008000808 */
[----:B------:R-:W-:Y:S05]  /*1440*/  @P3 BRA `(.L_x_48) ;  /* 0x0000000000203947 */ /* 0x000fea0003800000 */
[----:B--2---:R-:W2:Y:S01]  /*1450*/  LDS R2, [UR8+0x8] ;  /* 0x00000808ff027984 */ /* 0x004ea20008000800 */
[----:B------:R-:W-:-:S05]  /*1460*/  IMAD.MOV.U32 R3, RZ, RZ, 0x780 ;  /* 0x00000780ff037424 */ /* 0x000fca00078e00ff */
[----:B--2---:R-:W-:-:S05]  /*1470*/  LOP3.LUT R2, R2, 0x500, R3, 0xd8, !PT ;  /* 0x0000050002027812 */ /* 0x004fca00078ed803 */
[----:B------:R2:W-:Y:S02]  /*1480*/  STS [UR8+0x8], R2 ;  /* 0x00000802ff007988 */ /* 0x0005e40008000808 */
.L_x_47:
[----:B------:R-:W-:Y:S05]  /*1490*/  @P3 BRA `(.L_x_49) ;  /* 0x0000000000283947 */ /* 0x000fea0003800000 */
[----:B--23-5:R-:W2:Y:S02]  /*14a0*/  LDS R2, [UR8+0x8] ;  /* 0x00000808ff027984 */ /* 0x02cea40008000800 */
[----:B--2---:R-:W-:-:S05]  /*14b0*/  LOP3.LUT R2, R2, 0x1800, RZ, 0xb8, !PT ;  /* 0x0000180002027812 */ /* 0x004fca00078eb8ff */
[----:B------:R3:W-:Y:S02]  /*14c0*/  STS [UR8+0x8], R2 ;  /* 0x00000802ff007988 */ /* 0x0007e40008000808 */
.L_x_48:
[----:B------:R-:W-:Y:S05]  /*14d0*/  @P3 BREAK.RELIABLE B4 ;  /* 0x0000000000043942 */ /* 0x000fea0003800100 */
[----:B------:R-:W-:Y:S05]  /*14e0*/  @P3 BRA `(.L_x_50) ;  /* 0x0000000000243947 */ /* 0x000fea0003800000 */
[----:B--23--:R-:W2:Y:S01]  /*14f0*/  LDS R2, [UR8+0x8] ;  /* 0x00000808ff027984 */ /* 0x00cea20008000800 */
[----:B------:R-:W-:-:S05]  /*1500*/  IMAD.MOV.U32 R3, RZ, RZ, 0x6000 ;  /* 0x00006000ff037424 */ /* 0x000fca00078e00ff */
[----:B--2---:R-:W-:-:S04]  /*1510*/  LOP3.LUT R2, R2, 0x6000, R3, 0xd8, !PT ;  /* 0x0000600002027812 */ /* 0x004fc800078ed803 */
[----:B------:R-:W-:-:S05]  /*1520*/  LOP3.LUT R2, R2, 0x400000, RZ, 0xb8, !PT ;  /* 0x0040000002027812 */ /* 0x000fca00078eb8ff */
[----:B------:R2:W-:Y:S02]  /*1530*/  STS [UR8+0x8], R2 ;  /* 0x00000802ff007988 */ /* 0x0005e40008000808 */
.L_x_49:
[----:B------:R-:W-:Y:S05]  /*1540*/  BSYNC.RELIABLE B4 ;  /* 0x0000000000047941 */ /* 0x000fea0003800100 */
.L_x_46:
[----:B--23-5:R-:W2:Y:S02]  /*1550*/  @!P3 LDS R2, [UR8+0x8] ;  /* 0x00000808ff02b984 */ /* 0x02cea40008000800 */
[----:B--2---:R-:W-:-:S05]  /*1560*/  @!P3 LOP3.LUT R2, R2, 0x8000, RZ, 0xb8, !PT ;  /* 0x000080000202b812 */ /* 0x004fca00078eb8ff */
[----:B------:R5:W-:Y:S02]  /*1570*/  @!P3 STS [UR8+0x8], R2 ;  /* 0x00000802ff00b988 */ /* 0x000be40008000808 */
.L_x_50:
[----:B------:R-:W-:Y:S05]  /*1580*/  BSYNC.RECONVERGENT B5 ;  /* 0x0000000000057941 */ /* 0x000fea0003800200 */
.L_x_45:
[----:B------:R-:W-:Y:S05]  /*1590*/  WARPSYNC.ALL ;  /* 0x0000000000007948 */ /* 0x000fea0003800000 */
[----:B------:R-:W-:Y:S01]  /*15a0*/  NOP ;  /* 0x0000000000007918 */ /* 0x000fe20000000000 */
[----:B------:R-:W-:-:S04]  /*15b0*/  UIADD3 UR4, UPT, UPT, UR4, 0x100, URZ ;  /* 0x0000010004047890 */ /* 0x000fc8000fffe0ff */
[----:B------:R-:W-:-:S04]  /*15c0*/  UIADD3 UR24, UP0, UPT, UR4, UR24, URZ ;  /* 0x0000001804187290 */ /* 0x000fc8000ff1e0ff */
[----:B------:R-:W-:Y:S01]  /*15d0*/  ULEA.HI.X.SX32 UR25, UR4, UR25, 0x1, UP0 ;  /* 0x0000001904197291 */ /* 0x000fe200080f0eff */
[----:B------:R-:W-:Y:S11]  /*15e0*/  @P0 BRA `(.L_x_51) ;  /* 0x0000000000380947 */ /* 0x000ff60003800000 */
[----:B--23-5:R-:W2:Y:S01]  /*15f0*/  S2R R2, SR_LANEID ;  /* 0x0000000000027919 */ /* 0x02cea20000000000 */
[----:B------:R-:W-:Y:S05]  /*1600*/  WARPSYNC.ALL ;  /* 0x0000000000007948 */ /* 0x000fea0003800000 */
[----:B------:R-:W-:Y:S01]  /*1610*/  NOP ;  /* 0x0000000000007918 */ /* 0x000fe20000000000 */
[----:B--2---:R-:W-:-:S05]  /*1620*/  IMAD.SHL.U32 R4, R2, 0x4, RZ ;  /* 0x0000000402047824 */ /* 0x004fca00078e00ff */
[----:B------:R-:W2:Y:S01]  /*1630*/  LDS R5, [R4+UR8] ;  /* 0x0000000804057984 */ /* 0x000ea20008000800 */
[----:B------:R-:W-:Y:S01]  /*1640*/  IADD3 R2, P1, PT, R4, UR24, RZ ;  /* 0x0000001804027c10 */ /* 0x000fe2000ff3e0ff */
[----:B------:R-:W-:-:S04]  /*1650*/  UMOV UR4, UR24 ;  /* 0x0000001800047c82 */ /* 0x000fc80008000000 */
[----:B------:R-:W-:Y:S01]  /*1660*/  IMAD.X R3, RZ, RZ, UR25, P1 ;  /* 0x00000019ff037e24 */ /* 0x000fe200088e06ff */
[----:B------:R-:W-:-:S04]  /*1670*/  UMOV UR5, UR25 ;  /* 0x0000001900057c82 */ /* 0x000fc80008000000 */
[----:B--2---:R2:W3:Y:S01]  /*1680*/  ATOMG.E.EXCH.STRONG.GPU PT, RZ, [R2], R5 ;  /* 0x0000000502ff73a8 */ /* 0x0044e200041ee100 */
[----:B------:R-:W-:-:S04]  /*1690*/  DEPBAR {5,4,3,2,1,0} ;  /* 0x0000003f0000791a */ /* 0x000fc80000000000 */
[----:B------:R-:W5:Y:S02]  /*16a0*/  CCTL.E.C.LDCU.IV.DEEP [UR4] ;  /* 0x0000000004007540 */ /* 0x000f640009c08000 */
[----:B-----5:R2:W-:Y:S01]  /*16b0*/  UTMACCTL.IV [UR4] ;  /* 0x00000000040079b9 */ /* 0x0205e20008000000 */
[----:B------:R-:W-:Y:S01]  /*16c0*/  NOP ;  /* 0x0000000000007918 */ /* 0x000fe20000000000 */
.L_x_51:
[----:B------:R-:W-:Y:S05]  /*16d0*/  @P0 BRA `(.L_x_52) ;  /* 0x00000000000c0947 */ /* 0x000fea0003800000 */
[----:B------:R0:W-:Y:S01]  /*16e0*/  UTMACMDFLUSH ;  /* 0x00000000000079b7 */ /* 0x0001e20000000000 */
[----:B------:R-:W-:Y:S05]  /*16f0*/  @P0 BRA `(.L_x_52) ;  /* 0x0000000000040947 */ /* 0x000fea0003800000 */
[----:B------:R-:W-:-:S04]  /*1700*/  DEPBAR.LE SB0, 0x0 ;  /* 0x000080000000791a */ /* 0x000fc80000000000 */
.L_x_52:
[----:B------:R-:W-:Y:S05]  /*1710*/  WARPSYNC.ALL ;  /* 0x0000000000007948 */ /* 0x000fea0003800000 */
[----:B------:R-:W-:Y:S01]  /*1720*/  NOP ;  /* 0x0000000000007918 */ /* 0x000fe20000000000 */
[----:B---3--:R-:W-:Y:S01]  /*1730*/  BAR.SYNC.DEFER_BLOCKING 0x0 ;  /* 0x0000000000007b1d */ /* 0x008fe20000010000 */
[----:B------:R-:W-:Y:S01]  /*1740*/  ISETP.GE.AND P0, PT, R13, 0x1, PT ;  /* 0x000000010d00780c */ /* 0x000fe20003f06270 */
[----:B------:R-:W-:Y:S01]  /*1750*/  USHF.L.U32 UR11, UR11, 0x8, URZ ;  /* 0x000000080b0b7899 */ /* 0x000fe200080006ff */
[----:B--2--5:R-:W-:Y:S01]  /*1760*/  SHF.R.U32.HI R2, RZ, 0x5, R0 ;  /* 0x00000005ff027819 */ /* 0x024fe20000011600 */
[----:B------:R-:W-:-:S02]  /*1770*/  USHF.L.U32 UR31, UR16, 0x7, URZ ;  /* 0x00000007101f7899 */ /* 0x000fc400080006ff */
[----:B------:R-:W-:Y:S01]  /*1780*/  VOTEU.ALL UP0, P3 ;  /* 0x0000000000ff7886 */ /* 0x000fe20001800000 */
[----:B------:R-:W-:Y:S01]  /*1790*/  UMOV UR4, 0x1 ;  /* 0x0000000100047882 */ /* 0x000fe20000000000 */
[----:B------:R-:W-:Y:S01]  /*17a0*/  VOTEU.ALL UP1, P3 ;  /* 0x0000000000ff7886 */ /* 0x000fe20001820000 */
[----:B------:R-:W-:Y:S02]  /*17b0*/  R2UR UR17, R2 ;  /* 0x00000000021172ca */ /* 0x000fe400000e0000 */
[----:B------:R-:W-:-:S04]  /*17c0*/  @!UP0 UIADD3 UR6, UPT, UPT, -UR4, 0x100000, URZ ;  /* 0x0010000004068890 */ /* 0x000fc8000fffe1ff */
[----:B------:R-:W-:Y:S02]  /*17d0*/  @!UP0 USHF.L.U32 UR7, UR6, 0xb, URZ ;  /* 0x0000000b06078899 */ /* 0x000fe400080006ff */
[----:B------:R-:W-:Y:S02]  /*17e0*/  @!UP0 USHF.L.U32 UR6, UR6, 0x1, URZ ;  /* 0x0000000106068899 */ /* 0x000fe400080006ff */
[----:B------:R-:W-:-:S04]  /*17f0*/  @!UP0 UIADD3 UR4, UPT, UPT, -UR4, 0x100000, URZ ;  /* 0x0010000004048890 */ /* 0x000fc8000fffe1ff */
[----:B------:R-:W-:Y:S02]  /*1800*/  @!UP0 USHF.L.U32 UR5, UR4, 0xb, URZ ;  /* 0x0000000b04058899 */ /* 0x000fe400080006ff */
[----:B------:R-:W-:Y:S01]  /*1810*/  @!UP0 USHF.L.U32 UR4, UR4, 0x1, URZ ;  /* 0x0000000104048899 */ /* 0x000fe200080006ff */
[----:B------:R-:W-:Y:S01]  /*1820*/  VOTEU.ALL UP0, P3 ;  /* 0x0000000000ff7886 */ /* 0x000fe20001800000 */
[----:B------:R-:W2:Y:S04]  /*1830*/  FENCE.VIEW.ASYNC.S ;  /* 0x00000000000073c6 */ /* 0x000ea80000000000 */
[----:B--2---:R2:W3:Y:S06]  /*1840*/  @!UP0 SYNCS.EXCH.64 URZ, [UR8+0x6000], UR6 ;  /* 0x0060000608ff85b2 */ /* 0x0044ec0008000100 */
[----:B------:R2:W5:Y:S01]  /*1850*/  @!UP1 SYNCS.EXCH.64 URZ, [UR8+0x6010], UR4 ;  /* 0x0060100408ff95b2 */ /* 0x0005620008000100 */
[----:B------:R-:W-:Y:S05]  /*1860*/  @!P0 BRA `(.L_x_53) ;  /* 0x0000000400c48947 */ /* 0x000fea0003800000 */
[----:B---3-5:R-:W-:Y:S01]  /*1870*/  BAR.SYNC.DEFER_BLOCKING 0x0 ;  /* 0x0000000000007b1d */ /* 0x028fe20000010000 */
[----:B------:R-:W-:Y:S01]  /*1880*/  ELECT P1, URZ, PT ;  /* 0x0000000000ff782f */ /* 0x000fe20003820000 */
[----:B------:R-:W-:Y:S01]  /*1890*/  @!P3 IMAD.MOV.U32 R2, RZ, RZ, 0x6000 ;  /* 0x00006000ff02b424 */ /* 0x000fe200078e00ff */
[----:B------:R-:W-:Y:S02]  /*18a0*/  UIADD3 UR20, UPT, UPT, UR8, 0x4000, URZ ;  /* 0x0000400008147890 */ /* 0x000fe4000fffe0ff */
[----:B------:R-:W-:Y:S01]  /*18b0*/  ISETP.LT.U32.AND P1, PT, R10, 0x20, P1 ;  /* 0x000000200a00780c */ /* 0x000fe20000f21070 */
[----:B------:R-:W-:Y:S01]  /*18c0*/  UMOV UR23, UR31 ;  /* 0x0000001f00177c82 */ /* 0x000fe20008000000 */
[----:B------:R-:W-:Y:S01]  /*18d0*/  ELECT P0, URZ, PT ;  /* 0x0000000000ff782f */ /* 0x000fe20003800000 */
[----:B--2---:R-:W-:-:S03]  /*18e0*/  USHF.R.U32.HI UR6, URZ, 0x4, UR8 ;  /* 0x00000004ff067899 */ /* 0x004fc60008011608 */
[----:B------:R-:W-:Y:S01]  /*18f0*/  ISETP.LT.U32.AND P0, PT, R10, 0x20, P0 ;  /* 0x000000200a00780c */ /* 0x000fe20000701070 */
[----:B------:R-:W-:Y:S01]  /*1900*/  UMOV UR7, URZ ;  /* 0x000000ff00077c82 */ /* 0x000fe20008000000 */
[----:B------:R-:W-:Y:S01]  /*1910*/  USGXT.U32 UR6, UR6, 0xe ;  /* 0x0000000e0606789a */ /* 0x000fe20008000000 */
[----:B------:R-:W-:Y:S01]  /*1920*/  UMOV UR5, URZ ;  /* 0x000000ff00057c82 */ /* 0x000fe20008000000 */
[----:B------:R-:W-:-:S03]  /*1930*/  UMOV UR19, 0x80004020 ;  /* 0x8000402000137882 */ /* 0x000fc60000000000 */
[----:B------:R-:W-:Y:S01]  /*1940*/  VOTEU.ANY UP0, P1 ;  /* 0x0000000000ff7886 */ /* 0x000fe20000800100 */
[----:B------:R-:W-:Y:S01]  /*1950*/  VOTEU.ANY UP2, P1 ;  /* 0x0000000000ff7886 */ /* 0x000fe20000840100 */
[----:B------:R-:W-:-:S03]  /*1960*/  UMOV UR18, UR6 ;  /* 0x0000000600127c82 */ /* 0x000fc60008000000 */
[----:B------:R-:W-:Y:S02]  /*1970*/  @UP0 UIADD3 UR21, UPT, UPT, UR8, 0x6000, URZ ;  /* 0x0000600008150890 */ /* 0x000fe4000fffe0ff */
[----:B------:R2:W-:Y:S01]  /*1980*/  @!P3 SYNCS.ARRIVE.TRANS64 RZ, [UR8+0x6000], R2 ;  /* 0x00600002ffffb9a7 */ /* 0x0005e20008000008 */
[----:B------:R-:W-:Y:S01]  /*1990*/  @UP0 UMOV UR22, URZ ;  /* 0x000000ff00160c82 */ /* 0x000fe20008000000 */
[----:B------:R-:W-:Y:S01]  /*19a0*/  BAR.SYNC.DEFER_BLOCKING 0x0 ;  /* 0x0000000000007b1d */ /* 0x000fe20000010000 */
[----:B------:R-:W-:-:S05]  /*19b0*/  UISETP.NE.U32.AND UP0, UPT, UR17, URZ, UPT ;  /* 0x000000ff1100728c */ /* 0x000fca000bf05070 */
[----:B------:R-:W-:Y:S01]  /*19c0*/  VOTEU.ANY UP1, P0 ;  /* 0x0000000000ff7886 */ /* 0x000fe20000020100 */
[----:B------:R-:W-:-:S04]  /*19d0*/  VOTEU.ANY UP3, P0 ;  /* 0x0000000000ff7886 */ /* 0x000fc80000060100 */
[----:B------:R-:W-:Y:S01]  /*19e0*/  @UP1 UIADD3 UR4, UPT, UPT, UR8, 0x6000, URZ ;  /* 0x0000600008041890 */ /* 0x000fe2000fffe0ff */
[----:B------:R-:W-:-:S06]  /*19f0*/  @UP1 UMOV UR10, URZ ;  /* 0x000000ff000a1c82 */ /* 0x000fcc0008000000 */
[----:B------:R-:W-:Y:S01]  /*1a00*/  @UP3 UMOV UR9, UR4 ;  /* 0x0000000400093c82 */ /* 0x000fe20008000000 */
[----:B------:R-:W-:-:S04]  /*1a10*/  USHF.R.U32.HI UR4, URZ, 0x4, UR20 ;  /* 0x00000004ff047899 */ /* 0x000fc80008011614 */
[----:B------:R-:W-:Y:S01]  /*1a20*/  USGXT.U32 UR4, UR4, 0xe ;  /* 0x0000000e0404789a */ /* 0x000fe20008000000 */
[----:B------:R3:W-:Y:S01]  /*1a30*/  @UP2 UTMALDG.2D [UR20], [UR12] ;  /* 0x000000140c0025b4 */ /* 0x0007e20008008000 */
[----:B------:R5:W-:Y:S06]  /*1a40*/  MEMBAR.ALL.CTA ;  /* 0x0000000000007992 */ /* 0x000bec0000008000 */
[----:B-----5:R-:W5:Y:S01]  /*1a50*/  FENCE.VIEW.ASYNC.S ;  /* 0x00000000000073c6 */ /* 0x020f620000000000 */
[----:B---3--:R-:W-:Y:S01]  /*1a60*/  UMOV UR20, 0xfffffffe ;  /* 0xfffffffe00147882 */ /* 0x008fe20000000000 */
[----:B------:R-:W-:-:S02]  /*1a70*/  UMOV UR21, 0x7fffbfdf ;  /* 0x7fffbfdf00157882 */ /* 0x000fc40000000000 */
[----:B------:R-:W-:Y:S02]  /*1a80*/  UIADD3.64 UR22, UPT, UPT, UR6, -UR20, URZ ;  /* 0x8000001406167297 */ /* 0x000fe4000fffe0ff */
[----:B------:R-:W-:Y:S02]  /*1a90*/  UIADD3.64 UR20, UPT, UPT, UR4, -UR20, URZ ;  /* 0x8000001404147297 */ /* 0x000fe4000fffe0ff */
[----:B------:R-:W-:Y:S01]  /*1aa0*/  UMOV UR6, UR4 ;  /* 0x0000000400067c82 */ /* 0x000fe20008000000 */
[----:B------:R-:W-:Y:S01]  /*1ab0*/  UMOV UR7, 0x80004020 ;  /* 0x8000402000077882 */ /* 0x000fe20000000000 */
[----:B-----5:R-:W-:Y:S06]  /*1ac0*/  BAR.SYNC.DEFER_BLOCKING 0x0 ;  /* 0x0000000000007b1d */ /* 0x020fec0000010000 */
[----:B------:R2:W-:Y:S02]  /*1ad0*/  @UP3 UTMALDG.2D [UR8], [UR14] ;  /* 0x000000080e0035b4 */ /* 0x0005e40008008000 */
[----:B------:R-:W-:Y:S06]  /*1ae0*/  BAR.SYNC.DEFER_BLOCKING 0x0 ;  /* 0x0000000000007b1d */ /* 0x000fec0000010000 */
[----:B------:R-:W3:Y:S02]  /*1af0*/  SYNCS.PHASECHK.TRANS64.TRYWAIT P0, [UR8+0x6000], RZ ;  /* 0x006000ffff0075a7 */ /* 0x000ee40008001108 */
[----:B--23--:R-:W-:Y:S05]  /*1b00*/  @!P0 BRA `(.L_x_54) ;  /* 0x0000001000e48947 */ /* 0x00cfea0003800000 */
.L_x_66:
[----:B------:R-:W-:Y:S05]  /*1b10*/  BRA.U UP0, `(.L_x_55) ;  /* 0x00000001001c7547 */ /* 0x000fea000b800000 */
[----:B------:R-:W-:Y:S01]  /*1b20*/  UMOV UR4, 0x0 ;  /* 0x0000000000047882 */ /* 0x000fe20000000000 */
[----:B------:R-:W-:Y:S01]  /*1b30*/  UMOV UR5, 0x8400490 ;  /* 0x0840049000057882 */ /* 0x000fe20000000000 */
[----:B------:R-:W-:Y:S01]  /*1b40*/  UMOV UR28, 0x0 ;  /* 0x00000000001c7882 */ /* 0x000fe20000000000 */
[----:B------:R-:W-:Y:S01]  /*1b50*/  UMOV UR29, 0x8400490 ;  /* 0x08400490001d7882 */ /* 0x000fe20000000000 */
[----:B------:R2:W-:Y:S01]  /*1b60*/  UTCHMMA gdesc[UR6], gdesc[UR18], tmem[UR26], tmem[UR4], idesc[UR5], !UPT ;  /* 0x00ff0412060075ea */ /* 0x0005e2000f80001a */
[----:B------:R2:W-:Y:S01]  /*1b70*/  UTCHMMA gdesc[UR20], gdesc[UR22], tmem[UR26], tmem[UR28], idesc[UR29], UPT ;  /* 0x00ff1c16140075ea */ /* 0x0005e2000b80001a */
[----:B------:R-:W-:Y:S02]  /*1b80*/  NOP ;  /* 0x0000000000007918 */ /* 0x000fe40000000000 */
.L_x_55:
[----:B------:R-:W-:Y:S01]  /*1b90*/  ELECT P0, URZ, PT ;  /* 0x0000000000ff782f */ /* 0x000fe20003800000 */
[----:B--2---:R-:W-:-:S03]  /*1ba0*/  UIADD3 UR4, UPT, UPT, UR8, 0x6010, URZ ;  /* 0x0000601008047890 */ /* 0x004fc6000fffe0ff */
[----:B------:R-:W-:Y:S01]  /*1bb0*/  ISETP.LT.U32.AND P0, PT, R10, 0x20, P0 ;  /* 0x000000200a00780c */ /* 0x000fe20000701070 */
[----:B------:R-:W-:-:S12]  /*1bc0*/  UMOV UR5, URZ ;  /* 0x000000ff00057c82 */ /* 0x000fd80008000000 */
[----:B------:R-:W-:Y:S01]  /*1bd0*/  VOTEU.ANY UP0, P0 ;  /* 0x0000000000ff7886 */ /* 0x000fe20000000100 */
[----:B------:R-:W-:Y:S01]  /*1be0*/  VOTEU.ANY UP1, P0 ;  /* 0x0000000000ff7886 */ /* 0x000fe20000020100 */
[----:B------:R-:W-:-:S03]  /*1bf0*/  ISETP.GE.U32.AND P0, PT, R13, 0x21, PT ;  /* 0x000000210d00780c */ /* 0x000fc60003f06070 */
[----:B------:R-:W-:Y:S02]  /*1c00*/  @UP0 UMOV UR9, UR4 ;  /* 0x0000000400090c82 */ /* 0x000fe40008000000 */
[----:B------:R2:W-:Y:S01]  /*1c10*/  @UP1 UTCBAR [UR9], URZ ;  /* 0x000000ff090013e9 */ /* 0x0005e200080000ff */
[----:B------:R-:W-:Y:S06]  /*1c20*/  BAR.SYNC.DEFER_BLOCKING 0x0 ;  /* 0x0000000000007b1d */ /* 0x000fec0000010000 */
[----:B------:R-:W3:Y:S02]  /*1c30*/  SYNCS.PHASECHK.TRANS64.TRYWAIT P1, [UR8+0x6010], RZ ;  /* 0x006010ffff0075a7 */ /* 0x000ee40008021108 */
[----:B--23--:R-:W-:Y:S05]  /*1c40*/  @!P1 BRA `(.L_x_56) ;  /* 0x0000001000a09947 */ /* 0x00cfea0003800000 */
.L_x_67:
[----:B------:R-:W-:Y:S05]  /*1c50*/  @!P0 BRA `(.L_x_53) ;  /* 0x0000000000c88947 */ /* 0x000fea0003800000 */
[----:B------:R-:W-:Y:S01]  /*1c60*/  IMAD.MOV.U32 R2, RZ, RZ, 0x1 ;  /* 0x00000001ff027424 */ /* 0x000fe200078e00ff */
[----:B------:R-:W2:Y:S01]  /*1c70*/  LDCU UR27, c[0x0][0x3a0] ;  /* 0x00007400ff1b77ac */ /* 0x000ea20008000800 */
[----:B------:R-:W-:-:S05]  /*1c80*/  UMOV UR30, 0x20 ;  /* 0x00000020001e7882 */ /* 0x000fca0000000000 */
.L_x_60:
[----:B------:R-:W-:Y:S01]  /*1c90*/  BAR.SYNC.DEFER_BLOCKING 0x0 ;  /* 0x0000000000007b1d */ /* 0x000fe20000010000 */
[----:B------:R-:W-:Y:S01]  /*1ca0*/  ELECT P1, URZ, PT ;  /* 0x0000000000ff782f */ /* 0x000fe20003820000 */
[----:B------:R-:W-:Y:S01]  /*1cb0*/  @!P3 IMAD.MOV.U32 R3, RZ, RZ, 0x6000 ;  /* 0x00006000ff03b424 */ /* 0x000fe200078e00ff */
[----:B------:R-:W-:Y:S02]  /*1cc0*/  ELECT P0, URZ, PT ;  /* 0x0000000000ff782f */ /* 0x000fe40003800000 */
[C---:B------:R-:W-:Y:S01]  /*1cd0*/  ISETP.LT.U32.AND P1, PT, R10.reuse, 0x20, P1 ;  /* 0x000000200a00780c */ /* 0x040fe20000f21070 */
[----:B------:R-:W-:Y:S01]  /*1ce0*/  UMOV UR10, UR30 ;  /* 0x0000001e000a7c82 */ /* 0x000fe20008000000 */
[----:B------:R-:W-:-:S11]  /*1cf0*/  ISETP.LT.U32.AND P0, PT, R10, 0x20, P0 ;  /* 0x000000200a00780c */ /* 0x000fd60000701070 */
[----:B------:R-:W-:Y:S02]  /*1d00*/  VOTEU.ANY UP0, P1 ;  /* 0x0000000000ff7886 */ /* 0x000fe40000800100 */
[----:B------:R-:W-:-:S03]  /*1d10*/  VOTEU.ANY UP1, P0 ;  /* 0x0000000000ff7886 */ /* 0x000fc60000020100 */
[----:B------:R-:W-:Y:S02]  /*1d20*/  @UP0 UIADD3 UR28, UPT, UPT, UR8, 0x4000, URZ ;  /* 0x00004000081c0890 */ /* 0x000fe4000fffe0ff */
[----:B------:R3:W-:Y:S01]  /*1d30*/  @!P3 SYNCS.ARRIVE.TRANS64 RZ, [UR8+0x6000], R3 ;  /* 0x00600003ffffb9a7 */ /* 0x0007e20008000008 */
[----:B------:R-:W-:Y:S01]  /*1d40*/  @UP0 UIADD3 UR29, UPT, UPT, UR8, 0x6000, URZ ;  /* 0x00006000081d0890 */ /* 0x000fe2000fffe0ff */
[----:B------:R-:W-:Y:S01]  /*1d50*/  VOTEU.ANY UP0, P1 ;  /* 0x0000000000ff7886 */ /* 0x000fe20000800100 */
[----:B------:R-:W-:Y:S01]  /*1d60*/  BAR.SYNC.DEFER_BLOCKING 0x0 ;  /* 0x0000000000007b1d */ /* 0x000fe20000010000 */
[----:B------:R-:W-:Y:S01]  /*1d70*/  @UP1 UIADD3 UR9, UPT, UPT, UR8, 0x6000, URZ ;  /* 0x0000600008091890 */ /* 0x000fe2000fffe0ff */
[----:B---3--:R-:W-:-:S04]  /*1d80*/  IMAD.U32 R3, R2, -0x80000000, RZ ;  /* 0x8000000002037824 */ /* 0x008fc800078e00ff */
[----:B------:R-:W-:Y:S01]  /*1d90*/  VOTEU.ANY UP1, P0 ;  /* 0x0000000000ff7886 */ /* 0x000fe20000020100 */
[----:B------:R3:W-:Y:S01]  /*1da0*/  @UP0 UTMALDG.2D [UR28], [UR12] ;  /* 0x0000001c0c0005b4 */ /* 0x0007e20008008000 */
[----:B------:R-:W-:Y:S01]  /*1db0*/  UISETP.NE.U32.AND UP0, UPT, UR17, URZ, UPT ;  /* 0x000000ff1100728c */ /* 0x000fe2000bf05070 */
[----:B------:R5:W-:Y:S06]  /*1dc0*/  MEMBAR.ALL.CTA ;  /* 0x0000000000007992 */ /* 0x000bec0000008000 */
[----:B-----5:R-:W5:Y:S02]  /*1dd0*/  FENCE.VIEW.ASYNC.S ;  /* 0x00000000000073c6 */ /* 0x020f640000000000 */
[----:B-----5:R-:W-:Y:S06]  /*1de0*/  BAR.SYNC.DEFER_BLOCKING 0x0 ;  /* 0x0000000000007b1d */ /* 0x020fec0000010000 */
[----:B------:R3:W-:Y:S02]  /*1df0*/  @UP1 UTMALDG.2D [UR8], [UR14] ;  /* 0x000000080e0015b4 */ /* 0x0007e40008008000 */
[----:B------:R-:W-:Y:S06]  /*1e00*/  BAR.SYNC.DEFER_BLOCKING 0x0 ;  /* 0x0000000000007b1d */ /* 0x000fec0000010000 */
[----:B------:R-:W5:Y:S02]  /*1e10*/  SYNCS.PHASECHK.TRANS64.TRYWAIT P0, [UR8+0x6000], R3 ;  /* 0x00600003ff0075a7 */ /* 0x000f640008001108 */
[----:B---3-5:R-:W-:Y:S05]  /*1e20*/  @!P0 BRA `(.L_x_57) ;  /* 0x0000001000348947 */ /* 0x028fea0003800000 */
.L_x_68:
[----:B------:R-:W-:Y:S05]  /*1e30*/  BRA.U UP0, `(.L_x_58) ;  /* 0x00000001001c7547 */ /* 0x000fea000b800000 */
[----:B------:R-:W-:Y:S01]  /*1e40*/  UMOV UR28, 0x0 ;  /* 0x00000000001c7882 */ /* 0x000fe20000000000 */
[----:B------:R-:W-:Y:S01]  /*1e50*/  UMOV UR29, 0x8400490 ;  /* 0x08400490001d7882 */ /* 0x000fe20000000000 */
[----:B------:R-:W-:Y:S01]  /*1e60*/  UMOV UR32, 0x0 ;  /* 0x0000000000207882 */ /* 0x000fe20000000000 */
[----:B------:R-:W-:Y:S01]  /*1e70*/  UMOV UR33, 0x8400490 ;  /* 0x0840049000217882 */ /* 0x000fe20000000000 */
[----:B------:R3:W-:Y:S01]  /*1e80*/  UTCHMMA gdesc[UR6], gdesc[UR18], tmem[UR26], tmem[UR28], idesc[UR29], UPT ;  /* 0x00ff1c12060075ea */ /* 0x0007e2000b80001a */
[----:B------:R3:W-:Y:S01]  /*1e90*/  UTCHMMA gdesc[UR20], gdesc[UR22], tmem[UR26], tmem[UR32], idesc[UR33], UPT ;  /* 0x00ff2016140075ea */ /* 0x0007e2000b80001a */
[----:B------:R-:W-:Y:S02]  /*1ea0*/  NOP ;  /* 0x0000000000007918 */ /* 0x000fe40000000000 */
.L_x_58:
[----:B------:R-:W-:-:S04]  /*1eb0*/  ELECT P0, URZ, PT ;  /* 0x0000000000ff782f */ /* 0x000fc80003800000 */
[----:B------:R-:W-:-:S13]  /*1ec0*/  ISETP.LT.U32.AND P0, PT, R10, 0x20, P0 ;  /* 0x000000200a00780c */ /* 0x000fda0000701070 */
[----:B------:R-:W-:Y:S01]  /*1ed0*/  VOTEU.ANY UP0, P0 ;  /* 0x0000000000ff7886 */ /* 0x000fe20000000100 */
[----:B------:R-:W-:-:S04]  /*1ee0*/  VOTEU.ANY UP1, P0 ;  /* 0x0000000000ff7886 */ /* 0x000fc80000020100 */
[----:B------:R-:W-:Y:S02]  /*1ef0*/  @UP0 UMOV UR9, UR4 ;  /* 0x0000000400090c82 */ /* 0x000fe40008000000 */
[----:B------:R5:W-:Y:S01]  /*1f00*/  @UP1 UTCBAR [UR9], URZ ;  /* 0x000000ff090013e9 */ /* 0x000be200080000ff */
[----:B------:R-:W-:Y:S06]  /*1f10*/  BAR.SYNC.DEFER_BLOCKING 0x0 ;  /* 0x0000000000007b1d */ /* 0x000fec0000010000 */
[----:B------:R-:W3:Y:S02]  /*1f20*/  SYNCS.PHASECHK.TRANS64.TRYWAIT P0, [UR8+0x6010], R3 ;  /* 0x00601003ff0075a7 */ /* 0x000ee40008001108 */
[----:B---3-5:R-:W-:Y:S05]  /*1f30*/  @!P0 BRA `(.L_x_59) ;  /* 0x0000000c00fc8947 */ /* 0x028fea0003800000 */
.L_x_69:
[----:B------:R-:W-:Y:S01]  /*1f40*/  UIADD3 UR30, UPT, UPT, UR30, 0x20, URZ ;  /* 0x000000201e1e7890 */ /* 0x000fe2000fffe0ff */
[----:B------:R-:W-:-:S03]  /*1f50*/  LOP3.LUT R2, R2, 0x1, RZ, 0x3c, !PT ;  /* 0x0000000102027812 */ /* 0x000fc600078e3cff */
[----:B--2---:R-:W-:-:S09]  /*1f60*/  UISETP.GE.AND UP0, UPT, UR30, UR27, UPT ;  /* 0x0000001b1e00728c */ /* 0x004fd2000bf06270 */
[----:B------:R-:W-:Y:S05]  /*1f70*/  BRA.U !UP0, `(.L_x_60) ;  /* 0xfffffffd08447547 */ /* 0x000fea000b83ffff */
.L_x_53:
[----:B---3-5:R-:W-:Y:S06]  /*1f80*/  BAR.SYNC.DEFER_BLOCKING 0x0 ;  /* 0x0000000000007b1d */ /* 0x028fec0000010000 */
[----:B------:R-:W-:Y:S04]  /*1f90*/  BSSY.RECONVERGENT B5, `(.L_x_61) ;  /* 0x0000004000057945 */ /* 0x000fe80003800200 */
[----:B------:R-:W-:Y:S05]  /*1fa0*/  @P3 BRA `(.L_x_62) ;  /* 0x0000000000083947 */ /* 0x000fea0003800000 */
[----:B------:R-:W3:Y:S02]  /*1fb0*/  SYNCS.CCTL.IV [UR8+0x6000] ;  /* 0x00600000ff0079b1 */ /* 0x000ee40008000008 */
[----:B---3--:R-:W3:Y:S02]  /*1fc0*/  SYNCS.CCTL.IV [UR8+0x6010] ;  /* 0x00601000ff0079b1 */ /* 0x008ee40008000008 */
.L_x_62:
[----:B--2---:R-:W-:Y:S05]  /*1fd0*/  BSYNC.RECONVERGENT B5 ;  /* 0x0000000000057941 */ /* 0x004fea0003800200 */
.L_x_61:
[----:B------:R-:W-:Y:S01]  /*1fe0*/  ULOP3.LUT UR17, UR17, 0x3, URZ, 0xc0, !UPT ;  /* 0x0000000311117892 */ /* 0x000fe2000f8ec0ff */
[C---:B------:R-:W-:Y:S01]  /*1ff0*/  IMAD.SHL.U32 R2, R0.reuse, 0x80, RZ ;  /* 0x0000008000027824 */ /* 0x040fe200078e00ff */
[----:B------:R-:W-:Y:S01]  /*2000*/  USHF.L.U32 UR14, UR16, 0x7, URZ ;  /* 0x00000007100e7899 */ /* 0x000fe200080006ff */
[----:B------:R-:W-:Y:S01]  /*2010*/  IMAD.SHL.U32 R3, R0, 0x10, RZ ;  /* 0x0000001000037824 */ /* 0x000fe200078e00ff */
[----:B------:R-:W-:Y:S02]  /*2020*/  ULEA UR4, UR17, UR26, 0x15 ;  /* 0x0000001a11047291 */ /* 0x000fe4000f8ea8ff */
[----:B------:R-:W-:Y:S01]  /*2030*/  LOP3.LUT R0, R2, 0x3f80, RZ, 0xc0, !PT ;  /* 0x00003f8002007812 */ /* 0x000fe200078ec0ff */
[----:B------:R-:W-:Y:S02]  /*2040*/  ULEA UR13, UR17, UR11, 0x6 ;  /* 0x0000000b110d7291 */ /* 0x000fe4000f8e30ff */
[----:B------:R-:W-:Y:S01]  /*2050*/  ULEA UR12, UR17, UR8, 0xe ;  /* 0x00000008110c7291 */ /* 0x000fe2000f8e70ff */
[----:B------:R-:W-:Y:S01]  /*2060*/  LOP3.LUT R0, R0, 0x70, R3, 0xf8, !PT ;  /* 0x0000007000007812 */ /* 0x000fe200078ef803 */
[----:B------:R-:W-:Y:S01]  /*2070*/  UMOV UR5, UR25 ;  /* 0x0000001900057c82 */ /* 0x000fe20008000000 */
[----:B------:R-:W-:Y:S01]  /*2080*/  ELECT P0, URZ, PT ;  /* 0x0000000000ff782f */ /* 0x000fe20003800000 */
[----:B------:R-:W2:Y:S01]  /*2090*/  LDTM.x64 R96, tmem[UR4] ;  /* 0x00000004006079ee */ /* 0x000ea20008340000 */
[----:B------:R-:W-:-:S02]  /*20a0*/  LOP3.LUT R2, R0, 0x10, RZ, 0x3c, !PT ;  /* 0x0000001000027812 */ /* 0x000fc400078e3cff */
[----:B------:R-:W-:Y:S02]  /*20b0*/  LOP3.LUT R3, R0, 0x20, RZ, 0x3c, !PT ;  /* 0x0000002000037812 */ /* 0x000fe400078e3cff */
[----:B--2---:R-:W-:Y:S02]  /*20c0*/  F2FP.BF16.F32.PACK_AB R160, R97, R96 ;  /* 0x0000006061a0723e */ /* 0x004fe400000010ff */
[----:B------:R-:W-:Y:S02]  /*20d0*/  F2FP.BF16.F32.PACK_AB R161, R99, R98 ;  /* 0x0000006263a1723e */ /* 0x000fe400000010ff */
[----:B------:R-:W-:Y:S02]  /*20e0*/  F2FP.BF16.F32.PACK_AB R162, R101, R100 ;  /* 0x0000006465a2723e */ /* 0x000fe400000010ff */
[----:B------:R-:W-:Y:S02]  /*20f0*/  F2FP.BF16.F32.PACK_AB R163, R103, R102 ;  /* 0x0000006667a3723e */ /* 0x000fe400000010ff */
[----:B------:R-:W-:-:S02]  /*2100*/  F2FP.BF16.F32.PACK_AB R164, R105, R104 ;  /* 0x0000006869a4723e */ /* 0x000fc400000010ff */
[----:B------:R-:W-:Y:S02]  /*2110*/  F2FP.BF16.F32.PACK_AB R165, R107, R106 ;  /* 0x0000006a6ba5723e */ /* 0x000fe400000010ff */
[----:B------:R-:W-:Y:S02]  /*2120*/  F2FP.BF16.F32.PACK_AB R166, R109, R108 ;  /* 0x0000006c6da6723e */ /* 0x000fe400000010ff */
[----:B------:R-:W-:Y:S02]  /*2130*/  F2FP.BF16.F32.PACK_AB R167, R111, R110 ;  /* 0x0000006e6fa7723e */ /* 0x000fe400000010ff */
[----:B------:R-:W2:Y:S01]  /*2140*/  LDTM.x64 R48, tmem[UR4+0x40] ;  /* 0x00004004003079ee */ /* 0x000ea20008340000 */
[----:B------:R-:W-:Y:S02]  /*2150*/  F2FP.BF16.F32.PACK_AB R112, R113, R112 ;  /* 0x000000707170723e */ /* 0x000fe400000010ff */
[----:B------:R-:W-:Y:S02]  /*2160*/  F2FP.BF16.F32.PACK_AB R120, R121, R120 ;  /* 0x000000787978723e */ /* 0x000fe400000010ff */
[----:B------:R-:W-:-:S02]  /*2170*/  F2FP.BF16.F32.PACK_AB R128, R129, R128 ;  /* 0x000000808180723e */ /* 0x000fc400000010ff */
[----:B------:R-:W-:Y:S02]  /*2180*/  F2FP.BF16.F32.PACK_AB R113, R115, R114 ;  /* 0x000000727371723e */ /* 0x000fe400000010ff */
[----:B------:R-:W-:Y:S02]  /*2190*/  F2FP.BF16.F32.PACK_AB R121, R123, R122 ;  /* 0x0000007a7b79723e */ /* 0x000fe400000010ff */
[----:B------:R-:W-:Y:S02]  /*21a0*/  F2FP.BF16.F32.PACK_AB R129, R131, R130 ;  /* 0x000000828381723e */ /* 0x000fe400000010ff */
[----:B------:R-:W-:Y:S02]  /*21b0*/  F2FP.BF16.F32.PACK_AB R114, R117, R116 ;  /* 0x000000747572723e */ /* 0x000fe400000010ff */
[----:B------:R-:W-:Y:S02]  /*21c0*/  F2FP.BF16.F32.PACK_AB R115, R119, R118 ;  /* 0x000000767773723e */ /* 0x000fe400000010ff */
[----:B------:R-:W-:-:S02]  /*21d0*/  F2FP.BF16.F32.PACK_AB R122, R125, R124 ;  /* 0x0000007c7d7a723e */ /* 0x000fc400000010ff */
[----:B------:R-:W-:Y:S02]  /*21e0*/  F2FP.BF16.F32.PACK_AB R123, R127, R126 ;  /* 0x0000007e7f7b723e */ /* 0x000fe400000010ff */
[----:B------:R-:W-:Y:S02]  /*21f0*/  F2FP.BF16.F32.PACK_AB R130, R133, R132 ;  /* 0x000000848582723e */ /* 0x000fe400000010ff */
[----:B------:R-:W-:Y:S02]  /*2200*/  F2FP.BF16.F32.PACK_AB R136, R137, R136 ;  /* 0x000000888988723e */ /* 0x000fe400000010ff */
[----:B--2---:R-:W-:Y:S02]  /*2210*/  F2FP.BF16.F32.PACK_AB R116, R49, R48 ;  /* 0x000000303174723e */ /* 0x004fe400000010ff */
        /* <DEDUP_REMOVED lines=9> */
[----:B----4-:R-:W2:Y:S01]  /*22b0*/  LDTM.x64 R4, tmem[UR4+0x80] ;  /* 0x00008004000479ee */ /* 0x010ea20008340000 */
        /* <DEDUP_REMOVED lines=63> */
[----:B------:R-:W-:Y:S01]  /*26b0*/  NOP ;  /* 0x0000000000007918 */ /* 0x000fe20000000000 */
[----:B--23--:R-:W-:Y:S01]  /*26c0*/  BAR.SYNC.DEFER_BLOCKING 0x0 ;  /* 0x0000000000007b1d */ /* 0x00cfe20000010000 */
[----:B------:R-:W-:Y:S02]  /*26d0*/  F2FP.BF16.F32.PACK_AB R152, R153, R152 ;  /* 0x000000989998723e */ /* 0x000fe400000010ff */
[----:B------:R-:W-:-:S02]  /*26e0*/  F2FP.BF16.F32.PACK_AB R153, R155, R154 ;  /* 0x0000009a9b99723e */ /* 0x000fc400000010ff */
[----:B------:R-:W-:Y:S01]  /*26f0*/  F2FP.BF16.F32.PACK_AB R154, R157, R156 ;  /* 0x0000009c9d9a723e */ /* 0x000fe200000010ff */
[----:B------:R-:W-:Y:S01]  /*2700*/  UMOV UR4, UR24 ;  /* 0x0000001800047c82 */ /* 0x000fe20008000000 */
[----:B------:R-:W-:Y:S02]  /*2710*/  F2FP.BF16.F32.PACK_AB R155, R159, R158 ;  /* 0x0000009e9f9b723e */ /* 0x000fe400000010ff */
[----:B------:R-:W-:Y:S02]  /*2720*/  F2FP.BF16.F32.PACK_AB R4, R5, R4 ;  /* 0x000000040504723e */ /* 0x000fe400000010ff */
[----:B------:R-:W-:Y:S01]  /*2730*/  F2FP.BF16.F32.PACK_AB R5, R7, R6 ;  /* 0x000000060705723e */ /* 0x000fe200000010ff */
[----:B------:R-:W-:Y:S01]  /*2740*/  STS.128 [R0+UR8], R160 ;  /* 0x000000a000007988 */ /* 0x000fe20008000c08 */
[----:B------:R-:W-:Y:S02]  /*2750*/  F2FP.BF16.F32.PACK_AB R12, R13, R12 ;  /* 0x0000000c0d0c723e */ /* 0x000fe400000010ff */
[----:B------:R-:W-:Y:S01]  /*2760*/  F2FP.BF16.F32.PACK_AB R6, R9, R8 ;  /* 0x000000080906723e */ /* 0x000fe200000010ff */
[----:B------:R-:W-:Y:S01]  /*2770*/  STS.128 [R0+UR8+0x4000], R116 ;  /* 0x0040007400007988 */ /* 0x000fe20008000c08 */
[----:B------:R-:W-:-:S02]  /*2780*/  F2FP.BF16.F32.PACK_AB R7, R11, R10 ;  /* 0x0000000a0b07723e */ /* 0x000fc400000010ff */
[----:B------:R-:W-:Y:S01]  /*2790*/  F2FP.BF16.F32.PACK_AB R13, R15, R14 ;  /* 0x0000000e0f0d723e */ /* 0x000fe200000010ff */
[----:B------:R-:W-:Y:S01]  /*27a0*/  STS.128 [R0+UR8+0x8000], R68 ;  /* 0x0080004400007988 */ /* 0x000fe20008000c08 */
[----:B------:R-:W-:Y:S02]  /*27b0*/  F2FP.BF16.F32.PACK_AB R20, R21, R20 ;  /* 0x000000141514723e */ /* 0x000fe400000010ff */
[----:B------:R-:W-:Y:S01]  /*27c0*/  F2FP.BF16.F32.PACK_AB R14, R17, R16 ;  /* 0x00000010110e723e */ /* 0x000fe200000010ff */
[----:B------:R2:W-:Y:S01]  /*27d0*/  STS.128 [R0+UR8+0xc000], R4 ;  /* 0x00c0000400007988 */ /* 0x0005e20008000c08 */
[----:B------:R-:W-:Y:S02]  /*27e0*/  F2FP.BF16.F32.PACK_AB R15, R19, R18 ;  /* 0x00000012130f723e */ /* 0x000fe400000010ff */
[----:B------:R-:W-:Y:S01]  /*27f0*/  F2FP.BF16.F32.PACK_AB R21, R23, R22 ;  /* 0x000000161715723e */ /* 0x000fe200000010ff */
[----:B------:R-:W-:Y:S01]  /*2800*/  STS.128 [R2+UR8], R164 ;  /* 0x000000a402007988 */ /* 0x000fe20008000c08 */
[----:B------:R-:W-:-:S02]  /*2810*/  F2FP.BF16.F32.PACK_AB R22, R25, R24 ;  /* 0x000000181916723e */ /* 0x000fc400000010ff */
[----:B------:R-:W-:Y:S01]  /*2820*/  F2FP.BF16.F32.PACK_AB R23, R27, R26 ;  /* 0x0000001a1b17723e */ /* 0x000fe200000010ff */
[----:B------:R-:W-:Y:S01]  /*2830*/  STS.128 [R2+UR8+0x4000], R124 ;  /* 0x0040007c02007988 */ /* 0x000fe20008000c08 */
[----:B------:R-:W-:Y:S02]  /*2840*/  F2FP.BF16.F32.PACK_AB R28, R29, R28 ;  /* 0x0000001c1d1c723e */ /* 0x000fe400000010ff */
[----:B------:R-:W-:Y:S01]  /*2850*/  F2FP.BF16.F32.PACK_AB R29, R31, R30 ;  /* 0x0000001e1f1d723e */ /* 0x000fe200000010ff */
[----:B------:R-:W-:Y:S01]  /*2860*/  STS.128 [R2+UR8+0x8000], R76 ;  /* 0x0080004c02007988 */ /* 0x000fe20008000c08 */
[----:B------:R-:W-:Y:S02]  /*2870*/  F2FP.BF16.F32.PACK_AB R36, R37, R36 ;  /* 0x000000242524723e */ /* 0x000fe400000010ff */
[----:B------:R-:W-:Y:S01]  /*2880*/  F2FP.BF16.F32.PACK_AB R30, R33, R32 ;  /* 0x00000020211e723e */ /* 0x000fe200000010ff */
[----:B------:R3:W-:Y:S01]  /*2890*/  STS.128 [R2+UR8+0xc000], R12 ;  /* 0x00c0000c02007988 */ /* 0x0007e20008000c08 */
[----:B------:R-:W-:-:S02]  /*28a0*/  F2FP.BF16.F32.PACK_AB R31, R35, R34 ;  /* 0x00000022231f723e */ /* 0x000fc400000010ff */
[----:B------:R-:W-:Y:S01]  /*28b0*/  F2FP.BF16.F32.PACK_AB R37, R39, R38 ;  /* 0x000000262725723e */ /* 0x000fe200000010ff */
[----:B------:R-:W-:Y:S01]  /*28c0*/  STS.128 [R3+UR8], R112 ;  /* 0x0000007003007988 */ /* 0x000fe20008000c08 */
[----:B------:R-:W-:Y:S02]  /*28d0*/  F2FP.BF16.F32.PACK_AB R44, R45, R44 ;  /* 0x0000002c2d2c723e */ /* 0x000fe400000010ff */
[----:B------:R-:W-:Y:S01]  /*28e0*/  LOP3.LUT R8, R0, 0x30, RZ, 0x3c, !PT ;  /* 0x0000003000087812 */ /* 0x000fe200078e3cff */
[----:B------:R-:W-:Y:S01]  /*28f0*/  STS.128 [R3+UR8+0x4000], R132 ;  /* 0x0040008403007988 */ /* 0x000fe20008000c08 */
[----:B------:R-:W-:Y:S02]  /*2900*/  F2FP.BF16.F32.PACK_AB R38, R41, R40 ;  /* 0x000000282926723e */ /* 0x000fe400000010ff */
[----:B------:R-:W-:Y:S01]  /*2910*/  F2FP.BF16.F32.PACK_AB R39, R43, R42 ;  /* 0x0000002a2b27723e */ /* 0x000fe200000010ff */
[----:B------:R-:W-:Y:S01]  /*2920*/  STS.128 [R3+UR8+0x8000], R84 ;  /* 0x0080005403007988 */ /* 0x000fe20008000c08 */
[----:B------:R-:W-:-:S02]  /*2930*/  F2FP.BF16.F32.PACK_AB R45, R47, R46 ;  /* 0x0000002e2f2d723e */ /* 0x000fc400000010ff */
[----:B------:R-:W-:Y:S01]  /*2940*/  F2FP.BF16.F32.PACK_AB R52, R53, R52 ;  /* 0x000000343534723e */ /* 0x000fe200000010ff */
[----:B------:R4:W-:Y:S01]  /*2950*/  STS.128 [R3+UR8+0xc000], R20 ;  /* 0x00c0001403007988 */ /* 0x0009e20008000c08 */
[----:B--2---:R-:W-:Y:S02]  /*2960*/  LOP3.LUT R4, R0, 0x40, RZ, 0x3c, !PT ;  /* 0x0000004000047812 */ /* 0x004fe400078e3cff */
[----:B------:R-:W-:Y:S01]  /*2970*/  F2FP.BF16.F32.PACK_AB R46, R49, R48 ;  /* 0x00000030312e723e */ /* 0x000fe200000010ff */
[----:B------:R2:W-:Y:S01]  /*2980*/  STS.128 [R8+UR8], R120 ;  /* 0x0000007808007988 */ /* 0x0005e20008000c08 */
[----:B------:R-:W-:Y:S02]  /*2990*/  F2FP.BF16.F32.PACK_AB R47, R51, R50 ;  /* 0x00000032332f723e */ /* 0x000fe400000010ff */
[----:B------:R-:W-:Y:S01]  /*29a0*/  F2FP.BF16.F32.PACK_AB R53, R55, R54 ;  /* 0x000000363735723e */ /* 0x000fe200000010ff */
[----:B------:R2:W-:Y:S01]  /*29b0*/  STS.128 [R8+UR8+0x4000], R72 ;  /* 0x0040004808007988 */ /* 0x0005e20008000c08 */
[----:B------:R-:W-:-:S02]  /*29c0*/  F2FP.BF16.F32.PACK_AB R60, R61, R60 ;  /* 0x0000003c3d3c723e */ /* 0x000fc400000010ff */
[C---:B---3--:R-:W-:Y:S01]  /*29d0*/  LOP3.LUT R2, R0.reuse, 0x50, RZ, 0x3c, !PT ;  /* 0x0000005000027812 */ /* 0x048fe200078e3cff */
[----:B------:R2:W-:Y:S01]  /*29e0*/  STS.128 [R8+UR8+0x8000], R92 ;  /* 0x0080005c08007988 */ /* 0x0005e20008000c08 */
[----:B------:R-:W-:Y:S02]  /*29f0*/  F2FP.BF16.F32.PACK_AB R54, R57, R56 ;  /* 0x000000383936723e */ /* 0x000fe400000010ff */
[----:B------:R-:W-:Y:S01]  /*2a00*/  F2FP.BF16.F32.PACK_AB R55, R59, R58 ;  /* 0x0000003a3b37723e */ /* 0x000fe200000010ff */
[----:B------:R2:W-:Y:S01]  /*2a10*/  STS.128 [R8+UR8+0xc000], R28 ;  /* 0x00c0001c08007988 */ /* 0x0005e20008000c08 */
[----:B------:R-:W-:Y:S02]  /*2a20*/  F2FP.BF16.F32.PACK_AB R61, R63, R62 ;  /* 0x0000003e3f3d723e */ /* 0x000fe400000010ff */
[----:B----4-:R-:W-:Y:S01]  /*2a30*/  LOP3.LUT R3, R0, 0x60, RZ, 0x3c, !PT ;  /* 0x0000006000037812 */ /* 0x010fe200078e3cff */
[----:B------:R2:W-:Y:S01]  /*2a40*/  STS.128 [R4+UR8], R128 ;  /* 0x0000008004007988 */ /* 0x0005e20008000c08 */
[----:B------:R-:W-:-:S02]  /*2a50*/  F2FP.BF16.F32.PACK_AB R62, R65, R64 ;  /* 0x00000040413e723e */ /* 0x000fc400000010ff */
[----:B------:R-:W-:Y:S01]  /*2a60*/  F2FP.BF16.F32.PACK_AB R63, R67, R66 ;  /* 0x00000042433f723e */ /* 0x000fe200000010ff */
[----:B------:R2:W-:Y:S01]  /*2a70*/  STS.128 [R4+UR8+0x4000], R80 ;  /* 0x0040005004007988 */ /* 0x0005e20008000c08 */
[----:B------:R-:W-:-:S03]  /*2a80*/  LOP3.LUT R0, R0, 0x70, RZ, 0x3c, !PT ;  /* 0x0000007000007812 */ /* 0x000fc600078e3cff */
[----:B------:R2:W-:Y:S04]  /*2a90*/  STS.128 [R4+UR8+0x8000], R100 ;  /* 0x0080006404007988 */ /* 0x0005e80008000c08 */
[----:B------:R2:W-:Y:S04]  /*2aa0*/  STS.128 [R4+UR8+0xc000], R36 ;  /* 0x00c0002404007988 */ /* 0x0005e80008000c08 */
[----:B------:R2:W-:Y:S04]  /*2ab0*/  STS.128 [R2+UR8], R136 ;  /* 0x0000008802007988 */ /* 0x0005e80008000c08 */
[----:B------:R2:W-:Y:S04]  /*2ac0*/  STS.128 [R2+UR8+0x4000], R88 ;  /* 0x0040005802007988 */ /* 0x0005e80008000c08 */
        /* <DEDUP_REMOVED lines=9> */
[----:B------:R2:W-:Y:S01]  /*2b60*/  STS.128 [R0+UR8+0xc000], R60 ;  /* 0x00c0003c00007988 */ /* 0x0005e20008000c08 */
[----:B------:R3:W-:Y:S06]  /*2b70*/  MEMBAR.ALL.CTA ;  /* 0x0000000000007992 */ /* 0x0007ec0000008000 */
[----:B---3--:R-:W3:Y:S02]  /*2b80*/  FENCE.VIEW.ASYNC.S ;  /* 0x00000000000073c6 */ /* 0x008ee40000000000 */
[----:B---3--:R-:W-:Y:S06]  /*2b90*/  BAR.SYNC.DEFER_BLOCKING 0x0 ;  /* 0x0000000000007b1d */ /* 0x008fec0000010000 */
[----:B------:R2:W-:Y:S01]  /*2ba0*/  UTMASTG.2D [UR12], [UR4] ;  /* 0x0000000c040073b5 */ /* 0x0005e20008008000 */
[----:B------:R0:W-:Y:S01]  /*2bb0*/  UTMACMDFLUSH ;  /* 0x00000000000079b7 */ /* 0x0001e20000000000 */
[----:B------:R-:W-:-:S04]  /*2bc0*/  DEPBAR.LE SB0, 0x0 ;  /* 0x000080000000791a */ /* 0x000fc80000000000 */
[----:B------:R-:W-:Y:S08]  /*2bd0*/  BAR.SYNC.DEFER_BLOCKING 0x0 ;  /* 0x0000000000007b1d */ /* 0x000ff00000010000 */
[----:B------:R-:W-:Y:S06]  /*2be0*/  BAR.SYNC.DEFER_BLOCKING 0x0 ;  /* 0x0000000000007b1d */ /* 0x000fec0000010000 */
[----:B--2---:R-:W-:Y:S05]  /*2bf0*/  @P2 BRA `(.L_x_63) ;  /* 0x0000000000a02947 */ /* 0x004fea0003800000 */
[----:B------:R-:W2:Y:S01]  /*2c00*/  S2UR UR5, SR_CgaCtaId ;  /* 0x00000000000579c3 */ /* 0x000ea20000008800 */
[----:B------:R-:W-:Y:S01]  /*2c10*/  NOP ;  /* 0x0000000000007918 */ /* 0x000fe20000000000 */
[----:B------:R-:W-:Y:S01]  /*2c20*/  UMOV UR4, 0x50 ;  /* 0x0000005000047882 */ /* 0x000fe20000000000 */
[----:B------:R-:W-:Y:S02]  /*2c30*/  IMAD.U32 R0, RZ, RZ, UR26 ;  /* 0x0000001aff007e24 */ /* 0x000fe4000f8e00ff */
[----:B------:R-:W-:Y:S02]  /*2c40*/  IMAD.MOV.U32 R3, RZ, RZ, 0xff ;  /* 0x000000ffff037424 */ /* 0x000fe400078e00ff */
[----:B------:R-:W-:Y:S01]  /*2c50*/  IMAD.MOV.U32 R7, RZ, RZ, 0x1 ;  /* 0x00000001ff077424 */ /* 0x000fe200078e00ff */
[----:B------:R-:W-:-:S04]  /*2c60*/  LOP3.LUT R0, R0, 0xffff, RZ, 0xc0, !PT ;  /* 0x0000ffff00007812 */ /* 0x000fc800078ec0ff */
[----:B------:R-:W-:-:S05]  /*2c70*/  SHF.R.U32.HI R0, RZ, 0x5, R0 ;  /* 0x00000005ff007819 */ /* 0x000fca0000011600 */
[----:B------:R-:W-:Y:S01]  /*2c80*/  VIADD R2, R0, 0x10 ;  /* 0x0000001000027836 */ /* 0x000fe20000000000 */
[----:B------:R-:W-:Y:S01]  /*2c90*/  SHF.L.U32 R0, R3, R0, RZ ;  /* 0x0000000003007219 */ /* 0x000fe200000006ff */
[----:B--2---:R-:W-:-:S03]  /*2ca0*/  ULEA UR6, UR5, UR4, 0x18 ;  /* 0x0000000405067291 */ /* 0x004fc6000f8ec0ff */
[----:B------:R-:W-:-:S04]  /*2cb0*/  SHF.L.U32 R3, R7, R2, RZ ;  /* 0x0000000207037219 */ /* 0x000fc800000006ff */
[----:B------:R-:W-:Y:S02]  /*2cc0*/  LOP3.LUT R0, R3, R0, RZ, 0xfc, !PT ;  /* 0x0000000003007212 */ /* 0x000fe400078efcff */
[----:B------:R-:W2:Y:S02]  /*2cd0*/  LDS R5, [UR6] ;  /* 0x00000006ff057984 */ /* 0x000ea40008000800 */
[C---:B------:R-:W-:Y:S02]  /*2ce0*/  LOP3.LUT R2, R0.reuse, 0xffff, RZ, 0xc0, !PT ;  /* 0x0000ffff00027812 */ /* 0x040fe400078ec0ff */
[----:B--2---:R-:W-:-:S04]  /*2cf0*/  LOP3.LUT R3, R0, 0xffff, R5, 0x80, !PT ;  /* 0x0000ffff00037812 */ /* 0x004fc800078e8005 */
[----:B------:R-:W-:-:S13]  /*2d00*/  ISETP.NE.AND P0, PT, R3, R2, PT ;  /* 0x000000020300720c */ /* 0x000fda0003f05270 */
[----:B------:R-:W-:Y:S05]  /*2d10*/  @P0 BRA `(.L_x_64) ;  /* 0x0000000000500947 */ /* 0x000fea0003800000 */
[----:B------:R-:W-:Y:S02]  /*2d20*/  SHF.R.U32.HI R5, RZ, 0x10, R5 ;  /* 0x00000010ff057819 */ /* 0x000fe40000011605 */
[----:B------:R-:W-:-:S04]  /*2d30*/  SHF.R.U32.HI R2, RZ, 0x10, R0 ;  /* 0x00000010ff027819 */ /* 0x000fc80000011600 */
[----:B------:R-:W-:-:S04]  /*2d40*/  LOP3.LUT R5, R5, R2, RZ, 0xc0, !PT ;  /* 0x0000000205057212 */ /* 0x000fc800078ec0ff */
[----:B------:R-:W-:-:S13]  /*2d50*/  ISETP.NE.AND P0, PT, R5, R2, PT ;  /* 0x000000020500720c */ /* 0x000fda0003f05270 */
[----:B------:R-:W-:Y:S05]  /*2d60*/  @P0 BRA `(.L_x_65) ;  /* 0x0000000000300947 */ /* 0x000fea0003800000 */
[----:B------:R-:W-:Y:S01]  /*2d70*/  R2UR UR4, R0 ;  /* 0x00000000000472ca */ /* 0x000fe200000e0000 */
[----:B------:R-:W-:Y:S01]  /*2d80*/  VOTEU.ANY UR5, UPT, PT ;  /* 0x0000000000057886 */ /* 0x000fe200038e0100 */
[----:B------:R-:W2:Y:S01]  /*2d90*/  S2R R0, SR_LANEID ;  /* 0x0000000000007919 */ /* 0x000ea20000000000 */
[----:B------:R-:W-:-:S10]  /*2da0*/  UFLO.U32 UR5, UR5 ;  /* 0x00000005000572bd */ /* 0x000fd400080e0000 */
[----:B------:R-:W-:-:S06]  /*2db0*/  ULOP3.LUT UR4, URZ, UR4, URZ, 0x33, !UPT ;  /* 0x00000004ff047292 */ /* 0x000fcc000f8e33ff */
[----:B------:R-:W-:-:S04]  /*2dc0*/  IMAD.U32 R2, RZ, RZ, UR4 ;  /* 0x00000004ff027e24 */ /* 0x000fc8000f8e00ff */
[----:B------:R-:W3:Y:S02]  /*2dd0*/  REDUX UR7, R2 ;  /* 0x00000000020773c4 */ /* 0x000ee40000000000 */
[----:B------:R4:W-:Y:S01]  /*2de0*/  UTCATOMSWS.AND URZ, UR4 ;  /* 0x0000000400ff79e3 */ /* 0x0009e20008000000 */
[----:B--2---:R-:W-:Y:S01]  /*2df0*/  ISETP.EQ.U32.AND P0, PT, R0, UR5, PT ;  /* 0x0000000500007c0c */ /* 0x004fe2000bf02070 */
[----:B---3--:R-:W-:-:S12]  /*2e00*/  IMAD.U32 R0, RZ, RZ, UR7 ;  /* 0x00000007ff007e24 */ /* 0x008fd8000f8e00ff */
[----:B------:R4:W-:Y:S01]  /*2e10*/  @P0 ATOMS.AND RZ, [UR6], R0 ;  /* 0x00000000ffff098c */ /* 0x0009e2000a800006 */
[----:B------:R-:W-:Y:S05]  /*2e20*/  BRA `(.L_x_63) ;  /* 0x0000000000147947 */ /* 0x000fea0003800000 */
.L_x_65:
[----:B------:R-:W-:-:S07]  /*2e30*/  MOV R2, 0x2e50 ;  /* 0x00002e5000027802 */ /* 0x000fce0000000f00 */
[----:B-1----:R-:W-:Y:S05]  /*2e40*/  CALL.REL.NOINC `($__internal_0_$__cuda_sm10x_tcgen05_guardrail_trap_col_being_dealloced_not_returned_by_alloc) ;  /* 0x0000000000447944 */ /* 0x002fea0003c00000 */
[----:B------:R-:W-:Y:S05]  /*2e50*/  BRA `(.L_x_63) ;  /* 0x0000000000087947 */ /* 0x000fea0003800000 */
.L_x_64:
[----:B------:R-:W-:-:S07]  /*2e60*/  MOV R2, 0x2e80 ;  /* 0x00002e8000027802 */ /* 0x000fce0000000f00 */
[----:B-1----:R-:W-:Y:S05]  /*2e70*/  CALL.REL.NOINC `($__internal_2_$__cuda_sm10x_tcgen05_guardrail_trap_unallocated_columns_being_dealloced) ;  /* 0x0000000000507944 */ /* 0x002fea0003c00000 */
.L_x_63:
[----:B------:R-:W-:Y:S01]  /*2e80*/  NOP ;  /* 0x0000000000007918 */ /* 0x000fe20000000000 */
[----:B----4-:R-:W-:Y:S05]  /*2e90*/  EXIT ;  /* 0x000000000000794d */ /* 0x010fea0003800000 */
.L_x_54:
[----:B------:R-:W2:Y:S02]  /*2ea0*/  SYNCS.PHASECHK.TRANS64.TRYWAIT P0, [UR8+0x6000], RZ ;  /* 0x006000ffff0075a7 */ /* 0x000ea40008001108 */
[----:B--2---:R-:W-:Y:S05]  /*2eb0*/  @!P0 BRA `(.L_x_54) ;  /* 0xfffffffc00f88947 */ /* 0x004fea000383ffff */
[----:B------:R-:W-:Y:S05]  /*2ec0*/  BRA `(.L_x_66) ;  /* 0xffffffec00107947 */ /* 0x000fea000383ffff */
.L_x_56:
[----:B------:R-:W2:Y:S02]  /*2ed0*/  SYNCS.PHASECHK.TRANS64.TRYWAIT P1, [UR8+0x6010], RZ ;  /* 0x006010ffff0075a7 */ /* 0x000ea40008021108 */
[----:B--2---:R-:W-:Y:S05]  /*2ee0*/  @!P1 BRA `(.L_x_56) ;  /* 0xfffffffc00f89947 */ /* 0x004fea000383ffff */
[----:B------:R-:W-:Y:S05]  /*2ef0*/  BRA `(.L_x_67) ;  /* 0xffffffec00547947 */ /* 0x000fea000383ffff */
.L_x_57:
[----:B------:R-:W3:Y:S02]  /*2f00*/  SYNCS.PHASECHK.TRANS64.TRYWAIT P0, [UR8+0x6000], R3 ;  /* 0x00600003ff0075a7 */ /* 0x000ee40008001108 */
[----:B---3--:R-:W-:Y:S05]  /*2f10*/  @!P0 BRA `(.L_x_57) ;  /* 0xfffffffc00f88947 */ /* 0x008fea000383ffff */
[----:B------:R-:W-:Y:S05]  /*2f20*/  BRA `(.L_x_68) ;  /* 0xffffffec00c07947 */ /* 0x000fea000383ffff */
.L_x_59:
[----:B------:R-:W3:Y:S02]  /*2f30*/  SYNCS.PHASECHK.TRANS64.TRYWAIT P0, [UR8+0x6010], R3 ;  /* 0x00601003ff0075a7 */ /* 0x000ee40008001108 */
[----:B---3--:R-:W-:Y:S05]  /*2f40*/  @!P0 BRA `(.L_x_59) ;  /* 0xfffffffc00f88947 */ /* 0x008fea000383ffff */
[----:B------:R-:W-:Y:S05]  /*2f50*/  BRA `(.L_x_69) ;  /* 0xffffffec00f87947 */ /* 0x000fea000383ffff */
        .weak           $__internal_0_$__cuda_sm10x_tcgen05_guardrail_trap_col_being_dealloced_not_returned_by_alloc
        .type           $__internal_0_$__cuda_sm10x_tcgen05_guardrail_trap_col_being_dealloced_not_returned_by_alloc,@function
        .size           $__internal_0_$__cuda_sm10x_tcgen05_guardrail_trap_col_being_dealloced_not_returned_by_alloc,($__internal_1_$__cuda_sm10x_tcgen05_guardrail_trap_phase_invalid_during_alloc - $__internal_0_$__cuda_sm10x_tcgen05_guardrail_trap_col_being_dealloced_not_returned_by_alloc)
$__internal_0_$__cuda_sm10x_tcgen05_guardrail_trap_col_being_dealloced_not_returned_by_alloc:
[----:B------:R-:W-:Y:S05]  /*2f60*/  BPT.TRAP 0x1 ;  /* 0x000000040000795c */ /* 0x000fea0000300000 */
[----:B------:R-:W-:-:S04]  /*2f70*/  IMAD.MOV.U32 R3, RZ, RZ, 0x0 ;  /* 0x00000000ff037424 */ /* 0x000fc800078e00ff */
[----:B------:R-:W-:Y:S05]  /*2f80*/  RET.REL.NODEC R2 `(gluon_tcgen05) ;  /* 0xffffffd0021c7950 */ /* 0x000fea0003c3ffff */
        .weak           $__internal_1_$__cuda_sm10x_tcgen05_guardrail_trap_phase_invalid_during_alloc
        .type           $__internal_1_$__cuda_sm10x_tcgen05_guardrail_trap_phase_invalid_during_alloc,@function
        .size           $__internal_1_$__cuda_sm10x_tcgen05_guardrail_trap_phase_invalid_during_alloc,($__internal_2_$__cuda_sm10x_tcgen05_guardrail_trap_unallocated_columns_being_dealloced - $__internal_1_$__cuda_sm10x_tcgen05_guardrail_trap_phase_invalid_during_alloc)
$__internal_1_$__cuda_sm10x_tcgen05_guardrail_trap_phase_invalid_during_alloc:
[----:B------:R-:W-:Y:S05]  /*2f90*/  BPT.TRAP 0x1 ;  /* 0x000000040000795c */ /* 0x000fea0000300000 */
[----:B------:R-:W-:-:S04]  /*2fa0*/  IMAD.MOV.U32 R3, RZ, RZ, 0x0 ;  /* 0x00000000ff037424 */ /* 0x000fc800078e00ff */
[----:B------:R-:W-:Y:S05]  /*2fb0*/  RET.REL.NODEC R2 `(gluon_tcgen05) ;  /* 0xffffffd002107950 */ /* 0x000fea0003c3ffff */
        .weak           $__internal_2_$__cuda_sm10x_tcgen05_guardrail_trap_unallocated_columns_being_dealloced
        .type           $__internal_2_$__cuda_sm10x_tcgen05_guardrail_trap_unallocated_columns_being_dealloced,@function
        .size           $__internal_2_$__cuda_sm10x_tcgen05_guardrail_trap_unallocated_columns_being_dealloced,(.L_x_73 - $__internal_2_$__cuda_sm10x_tcgen05_guardrail_trap_unallocated_columns_being_dealloced)
$__internal_2_$__cuda_sm10x_tcgen05_guardrail_trap_unallocated_columns_being_dealloced:
[----:B------:R-:W-:Y:S05]  /*2fc0*/  BPT.TRAP 0x1 ;  /* 0x000000040000795c */ /* 0x000fea0000300000 */
[----:B------:R-:W-:-:S04]  /*2fd0*/  IMAD.MOV.U32 R3, RZ, RZ, 0x0 ;  /* 0x00000000ff037424 */ /* 0x000fc800078e00ff */
[----:B------:R-:W-:Y:S05]  /*2fe0*/  RET.REL.NODEC R2 `(gluon_tcgen05) ;  /* 0xffffffd002047950 */ /* 0x000fea0003c3ffff */
.L_x_70:
[----:B------:R-:W-:-:S00]  /*2ff0*/  BRA `(.L_x_70) ;  /* 0xfffffffc00fc7947 */ /* 0x000fc0000383ffff */
[----:B------:R-:W-:-:S00]  /*3000*/  NOP ;  /* 0x0000000000007918 */ /* 0x000fc00000000000 */
[----:B------:R-:W-:-:S00]  /*3010*/  NOP ;  /* 0x0000000000007918 */ /* 0x000fc00000000000 */
[----:B------:R-:W-:-:S00]  /*3020*/  NOP ;  /* 0x0000000000007918 */ /* 0x000fc00000000000 */
[----:B------:R-:W-:-:S00]  /*3030*/  NOP ;  /* 0x0000000000007918 */ /* 0x000fc00000000000 */
[----:B------:R-:W-:-:S00]  /*3040*/  NOP ;  /* 0x0000000000007918 */ /* 0x000fc00000000000 */
[----:B------:R-:W-:-:S00]  /*3050*/  NOP ;  /* 0x0000000000007918 */ /* 0x000fc00000000000 */
[----:B------:R-:W-:-:S00]  /*3060*/  NOP ;  /* 0x0000000000007918 */ /* 0x000fc00000000000 */
[----:B------:R-:W-:-:S00]  /*3070*/  NOP ;  /* 0x0000000000007918 */ /* 0x000fc00000000000 */
.L_x_73:


//--------------------- .nv.shared.gluon_tcgen05  --------------------------
	.section	.nv.shared.gluon_tcgen05,"aw",@nobits
	.sectionflags	@""
	.align	16
	.zero		1024


//--------------------- .nv.shared.reserved.0     --------------------------
	.section	.nv.shared.reserved.0,"aw",@nobits
	.align	8
	.weak		__nv_reservedSMEM_offset_0_alias
	.size		__nv_reservedSMEM_offset_0_alias, 0, 64
	.other		__nv_reservedSMEM_offset_0_alias,@"STO_CUDA_RESERVED_SHARED STV_DEFAULT"
__nv_reservedSMEM_offset_0_alias:
	.zero		0
.nv.shared.reserved.0:
	.zero		64
	.weak		__nv_reservedSMEM_allocation_phase
	.type		__nv_reservedSMEM_allocation_phase,@object
	.size		__nv_reservedSMEM_allocation_phase,(.L_0 - __nv_reservedSMEM_allocation_phase)
__nv_reservedSMEM_allocation_phase:
	.zero		1
.L_0:
	.zero		7
	.weak		__nv_reservedSMEM_devtool_atexit_pc
	.type		__nv_reservedSMEM_devtool_atexit_pc,@object
	.size		__nv_reservedSMEM_devtool_atexit_pc,(__nv_reservedSMEM_allocation_mask - __nv_reservedSMEM_devtool_atexit_pc)
__nv_reservedSMEM_devtool_atexit_pc:
	.zero		8
	.weak		__nv_reservedSMEM_allocation_mask
	.type		__nv_reservedSMEM_allocation_mask,@object
	.size		__nv_reservedSMEM_allocation_mask,(.L_2 - __nv_reservedSMEM_allocation_mask)
__nv_reservedSMEM_allocation_mask:
	.zero		4
.L_2:


//--------------------- .nv.constant0.gluon_tcgen05 --------------------------
	.section	.nv.constant0.gluon_tcgen05,"a",@progbits
	.sectionflags	@""
	.align	4
.nv.constant0.gluon_tcgen05:
	.zero		976


//--------------------- SYMBOLS --------------------------

	.type		.nv.reservedSmem.offset0,@object
	.size		.nv.reservedSmem.offset0,0x4
	.type		.nv.reservedSmem.cap,@object
	.size		.nv.reservedSmem.cap,0x4
